//
// Generated by NVIDIA NVVM Compiler
//
// Compiler Build ID: CL-36424714
// Cuda compilation tools, release 13.0, V13.0.88
// Based on NVVM 20.0.0
//

.version 9.0
.target sm_100
.address_size 64

	// .globl	_Z8cudawbfsPiPjS_iS_i

.visible .entry _Z8cudawbfsPiPjS_iS_i(
	.param .u64 .ptr .align 1 _Z8cudawbfsPiPjS_iS_i_param_0,
	.param .u64 .ptr .align 1 _Z8cudawbfsPiPjS_iS_i_param_1,
	.param .u64 .ptr .align 1 _Z8cudawbfsPiPjS_iS_i_param_2,
	.param .u32 _Z8cudawbfsPiPjS_iS_i_param_3,
	.param .u64 .ptr .align 1 _Z8cudawbfsPiPjS_iS_i_param_4,
	.param .u32 _Z8cudawbfsPiPjS_iS_i_param_5
)
{
	.reg .pred 	%p<7>;
	.reg .b32 	%r<28>;
	.reg .b64 	%rd<17>;

	ld.param.u64 	%rd8, [_Z8cudawbfsPiPjS_iS_i_param_0];
	ld.param.u64 	%rd5, [_Z8cudawbfsPiPjS_iS_i_param_1];
	ld.param.u64 	%rd6, [_Z8cudawbfsPiPjS_iS_i_param_2];
	ld.param.u32 	%r13, [_Z8cudawbfsPiPjS_iS_i_param_3];
	ld.param.u64 	%rd7, [_Z8cudawbfsPiPjS_iS_i_param_4];
	ld.param.u32 	%r12, [_Z8cudawbfsPiPjS_iS_i_param_5];
	cvta.to.global.u64 	%rd1, %rd8;
	mov.u32 	%r14, %tid.x;
	mov.u32 	%r15, %ntid.x;
	mov.u32 	%r16, %ctaid.x;
	mad.lo.s32 	%r1, %r15, %r16, %r14;
	setp.ge.s32 	%p1, %r1, %r13;
	@%p1 bra 	$L__BB0_9;
	mul.wide.s32 	%rd9, %r1, 4;
	add.s64 	%rd10, %rd1, %rd9;
	ld.global.u32 	%r17, [%rd10];
	setp.ne.s32 	%p2, %r17, %r12;
	@%p2 bra 	$L__BB0_9;
	cvta.to.global.u64 	%rd11, %rd5;
	add.s64 	%rd2, %rd11, %rd9;
	ld.global.u32 	%r24, [%rd2];
	ld.global.u32 	%r26, [%rd2+4];
	setp.ge.u32 	%p3, %r24, %r26;
	@%p3 bra 	$L__BB0_9;
	add.s32 	%r4, %r12, 1;
	cvta.to.global.u64 	%rd3, %rd6;
	mov.b32 	%r27, 0;
$L__BB0_4:
	mul.wide.s32 	%rd13, %r24, 4;
	add.s64 	%rd14, %rd3, %rd13;
	ld.global.u32 	%r19, [%rd14];
	mul.wide.s32 	%rd15, %r19, 4;
	add.s64 	%rd4, %rd1, %rd15;
	ld.global.u32 	%r20, [%rd4];
	setp.gt.s32 	%p4, %r20, -1;
	@%p4 bra 	$L__BB0_6;
	st.global.u32 	[%rd4], %r4;
	ld.global.u32 	%r26, [%rd2+4];
	mov.b32 	%r27, 1;
$L__BB0_6:
	add.s32 	%r24, %r24, 1;
	setp.lt.u32 	%p5, %r24, %r26;
	@%p5 bra 	$L__BB0_4;
	setp.eq.s32 	%p6, %r27, 0;
	@%p6 bra 	$L__BB0_9;
	cvta.to.global.u64 	%rd16, %rd7;
	mov.b32 	%r22, 1;
	st.global.u32 	[%rd16], %r22;
$L__BB0_9:
	ret;

}
	// .globl	_Z8cudaqbfsPiPjS_S_S_iS_i
.visible .entry _Z8cudaqbfsPiPjS_S_S_iS_i(
	.param .u64 .ptr .align 1 _Z8cudaqbfsPiPjS_S_S_iS_i_param_0,
	.param .u64 .ptr .align 1 _Z8cudaqbfsPiPjS_S_S_iS_i_param_1,
	.param .u64 .ptr .align 1 _Z8cudaqbfsPiPjS_S_S_iS_i_param_2,
	.param .u64 .ptr .align 1 _Z8cudaqbfsPiPjS_S_S_iS_i_param_3,
	.param .u64 .ptr .align 1 _Z8cudaqbfsPiPjS_S_S_iS_i_param_4,
	.param .u32 _Z8cudaqbfsPiPjS_S_S_iS_i_param_5,
	.param .u64 .ptr .align 1 _Z8cudaqbfsPiPjS_S_S_iS_i_param_6,
	.param .u32 _Z8cudaqbfsPiPjS_S_S_iS_i_param_7
)
{
	.reg .pred 	%p<5>;
	.reg .b32 	%r<22>;
	.reg .b64 	%rd<23>;

	ld.param.u64 	%rd7, [_Z8cudaqbfsPiPjS_S_S_iS_i_param_0];
	ld.param.u64 	%rd8, [_Z8cudaqbfsPiPjS_S_S_iS_i_param_1];
	ld.param.u64 	%rd9, [_Z8cudaqbfsPiPjS_S_S_iS_i_param_2];
	ld.param.u64 	%rd10, [_Z8cudaqbfsPiPjS_S_S_iS_i_param_3];
	ld.param.u64 	%rd11, [_Z8cudaqbfsPiPjS_S_S_iS_i_param_4];
	ld.param.u32 	%r12, [_Z8cudaqbfsPiPjS_S_S_iS_i_param_5];
	ld.param.u64 	%rd12, [_Z8cudaqbfsPiPjS_S_S_iS_i_param_6];
	ld.param.u32 	%r11, [_Z8cudaqbfsPiPjS_S_S_iS_i_param_7];
	mov.u32 	%r13, %tid.x;
	mov.u32 	%r14, %ntid.x;
	mov.u32 	%r15, %ctaid.x;
	mad.lo.s32 	%r1, %r14, %r15, %r13;
	setp.ge.s32 	%p1, %r1, %r12;
	@%p1 bra 	$L__BB1_6;
	cvta.to.global.u64 	%rd13, %rd8;
	cvta.to.global.u64 	%rd14, %rd10;
	mul.wide.s32 	%rd15, %r1, 4;
	add.s64 	%rd16, %rd14, %rd15;
	ld.global.u32 	%r16, [%rd16];
	mul.wide.s32 	%rd17, %r16, 4;
	add.s64 	%rd1, %rd13, %rd17;
	ld.global.u32 	%r20, [%rd1];
	ld.global.u32 	%r21, [%rd1+4];
	setp.ge.u32 	%p2, %r20, %r21;
	@%p2 bra 	$L__BB1_6;
	add.s32 	%r4, %r11, 1;
	cvta.to.global.u64 	%rd2, %rd9;
	cvta.to.global.u64 	%rd3, %rd7;
	cvta.to.global.u64 	%rd4, %rd12;
	cvta.to.global.u64 	%rd5, %rd11;
$L__BB1_3:
	mul.wide.s32 	%rd18, %r20, 4;
	add.s64 	%rd19, %rd2, %rd18;
	ld.global.u32 	%r7, [%rd19];
	mul.wide.s32 	%rd20, %r7, 4;
	add.s64 	%rd6, %rd3, %rd20;
	ld.global.u32 	%r17, [%rd6];
	setp.ne.s32 	%p3, %r17, -1;
	@%p3 bra 	$L__BB1_5;
	st.global.u32 	[%rd6], %r4;
	atom.global.add.u32 	%r18, [%rd4], 1;
	mul.wide.s32 	%rd21, %r18, 4;
	add.s64 	%rd22, %rd5, %rd21;
	st.global.u32 	[%rd22], %r7;
	ld.global.u32 	%r21, [%rd1+4];
$L__BB1_5:
	add.s32 	%r20, %r20, 1;
	setp.lt.u32 	%p4, %r20, %r21;
	@%p4 bra 	$L__BB1_3;
$L__BB1_6:
	ret;

}
	// .globl	_Z10cudatdwbfsPiPjS_iiS_
.visible .entry _Z10cudatdwbfsPiPjS_iiS_(
	.param .u64 .ptr .align 1 _Z10cudatdwbfsPiPjS_iiS__param_0,
	.param .u64 .ptr .align 1 _Z10cudatdwbfsPiPjS_iiS__param_1,
	.param .u64 .ptr .align 1 _Z10cudatdwbfsPiPjS_iiS__param_2,
	.param .u32 _Z10cudatdwbfsPiPjS_iiS__param_3,
	.param .u32 _Z10cudatdwbfsPiPjS_iiS__param_4,
	.param .u64 .ptr .align 1 _Z10cudatdwbfsPiPjS_iiS__param_5
)
{
	.reg .pred 	%p<6>;
	.reg .b32 	%r<23>;
	.reg .b64 	%rd<17>;

	ld.param.u64 	%rd9, [_Z10cudatdwbfsPiPjS_iiS__param_0];
	ld.param.u64 	%rd6, [_Z10cudatdwbfsPiPjS_iiS__param_1];
	ld.param.u64 	%rd7, [_Z10cudatdwbfsPiPjS_iiS__param_2];
	ld.param.u32 	%r12, [_Z10cudatdwbfsPiPjS_iiS__param_3];
	ld.param.u32 	%r11, [_Z10cudatdwbfsPiPjS_iiS__param_4];
	ld.param.u64 	%rd8, [_Z10cudatdwbfsPiPjS_iiS__param_5];
	cvta.to.global.u64 	%rd1, %rd9;
	mov.u32 	%r13, %tid.x;
	mov.u32 	%r14, %ntid.x;
	mov.u32 	%r15, %ctaid.x;
	mad.lo.s32 	%r1, %r14, %r15, %r13;
	setp.ge.s32 	%p1, %r1, %r12;
	@%p1 bra 	$L__BB2_7;
	mul.wide.s32 	%rd10, %r1, 4;
	add.s64 	%rd11, %rd1, %rd10;
	ld.global.u32 	%r16, [%rd11];
	setp.ne.s32 	%p2, %r16, %r11;
	@%p2 bra 	$L__BB2_7;
	cvta.to.global.u64 	%rd12, %rd6;
	add.s64 	%rd2, %rd12, %rd10;
	ld.global.u32 	%r21, [%rd2];
	ld.global.u32 	%r22, [%rd2+4];
	setp.ge.u32 	%p3, %r21, %r22;
	@%p3 bra 	$L__BB2_7;
	add.s32 	%r4, %r11, 1;
	cvta.to.global.u64 	%rd3, %rd7;
	cvta.to.global.u64 	%rd4, %rd8;
$L__BB2_4:
	mul.wide.s32 	%rd14, %r21, 4;
	add.s64 	%rd15, %rd3, %rd14;
	ld.global.u32 	%r17, [%rd15];
	mul.wide.s32 	%rd16, %r17, 4;
	add.s64 	%rd5, %rd1, %rd16;
	ld.global.u32 	%r7, [%rd5];
	setp.gt.s32 	%p4, %r7, -1;
	@%p4 bra 	$L__BB2_6;
	neg.s32 	%r18, %r7;
	atom.global.add.u32 	%r19, [%rd4], %r18;
	st.global.u32 	[%rd5], %r4;
	ld.global.u32 	%r22, [%rd2+4];
$L__BB2_6:
	add.s32 	%r21, %r21, 1;
	setp.lt.u32 	%p5, %r21, %r22;
	@%p5 bra 	$L__BB2_4;
$L__BB2_7:
	ret;

}
	// .globl	_Z10cudatdqbfsPiPjS_S_S_iS_iS_
.visible .entry _Z10cudatdqbfsPiPjS_S_S_iS_iS_(
	.param .u64 .ptr .align 1 _Z10cudatdqbfsPiPjS_S_S_iS_iS__param_0,
	.param .u64 .ptr .align 1 _Z10cudatdqbfsPiPjS_S_S_iS_iS__param_1,
	.param .u64 .ptr .align 1 _Z10cudatdqbfsPiPjS_S_S_iS_iS__param_2,
	.param .u64 .ptr .align 1 _Z10cudatdqbfsPiPjS_S_S_iS_iS__param_3,
	.param .u64 .ptr .align 1 _Z10cudatdqbfsPiPjS_S_S_iS_iS__param_4,
	.param .u32 _Z10cudatdqbfsPiPjS_S_S_iS_iS__param_5,
	.param .u64 .ptr .align 1 _Z10cudatdqbfsPiPjS_S_S_iS_iS__param_6,
	.param .u32 _Z10cudatdqbfsPiPjS_S_S_iS_iS__param_7,
	.param .u64 .ptr .align 1 _Z10cudatdqbfsPiPjS_S_S_iS_iS__param_8
)
{
	.reg .pred 	%p<5>;
	.reg .b32 	%r<25>;
	.reg .b64 	%rd<25>;

	ld.param.u64 	%rd8, [_Z10cudatdqbfsPiPjS_S_S_iS_iS__param_0];
	ld.param.u64 	%rd9, [_Z10cudatdqbfsPiPjS_S_S_iS_iS__param_1];
	ld.param.u64 	%rd10, [_Z10cudatdqbfsPiPjS_S_S_iS_iS__param_2];
	ld.param.u64 	%rd11, [_Z10cudatdqbfsPiPjS_S_S_iS_iS__param_3];
	ld.param.u64 	%rd12, [_Z10cudatdqbfsPiPjS_S_S_iS_iS__param_4];
	ld.param.u32 	%r12, [_Z10cudatdqbfsPiPjS_S_S_iS_iS__param_5];
	ld.param.u64 	%rd13, [_Z10cudatdqbfsPiPjS_S_S_iS_iS__param_6];
	ld.param.u32 	%r11, [_Z10cudatdqbfsPiPjS_S_S_iS_iS__param_7];
	ld.param.u64 	%rd14, [_Z10cudatdqbfsPiPjS_S_S_iS_iS__param_8];
	mov.u32 	%r13, %tid.x;
	mov.u32 	%r14, %ntid.x;
	mov.u32 	%r15, %ctaid.x;
	mad.lo.s32 	%r1, %r14, %r15, %r13;
	setp.ge.s32 	%p1, %r1, %r12;
	@%p1 bra 	$L__BB3_6;
	cvta.to.global.u64 	%rd15, %rd9;
	cvta.to.global.u64 	%rd16, %rd11;
	mul.wide.s32 	%rd17, %r1, 4;
	add.s64 	%rd18, %rd16, %rd17;
	ld.global.u32 	%r16, [%rd18];
	mul.wide.s32 	%rd19, %r16, 4;
	add.s64 	%rd1, %rd15, %rd19;
	ld.global.u32 	%r23, [%rd1];
	ld.global.u32 	%r24, [%rd1+4];
	setp.ge.u32 	%p2, %r23, %r24;
	@%p2 bra 	$L__BB3_6;
	add.s32 	%r4, %r11, 1;
	cvta.to.global.u64 	%rd2, %rd10;
	cvta.to.global.u64 	%rd3, %rd8;
	cvta.to.global.u64 	%rd4, %rd13;
	cvta.to.global.u64 	%rd5, %rd14;
	cvta.to.global.u64 	%rd6, %rd12;
$L__BB3_3:
	mul.wide.s32 	%rd20, %r23, 4;
	add.s64 	%rd21, %rd2, %rd20;
	ld.global.u32 	%r7, [%rd21];
	mul.wide.s32 	%rd22, %r7, 4;
	add.s64 	%rd7, %rd3, %rd22;
	ld.global.u32 	%r17, [%rd7];
	setp.gt.s32 	%p3, %r17, -1;
	@%p3 bra 	$L__BB3_5;
	atom.global.add.u32 	%r18, [%rd4], 1;
	ld.global.u32 	%r19, [%rd7];
	neg.s32 	%r20, %r19;
	atom.global.add.u32 	%r21, [%rd5], %r20;
	st.global.u32 	[%rd7], %r4;
	mul.wide.s32 	%rd23, %r18, 4;
	add.s64 	%rd24, %rd6, %rd23;
	st.global.u32 	[%rd24], %r7;
	ld.global.u32 	%r24, [%rd1+4];
$L__BB3_5:
	add.s32 	%r23, %r23, 1;
	setp.lt.u32 	%p4, %r23, %r24;
	@%p4 bra 	$L__BB3_3;
$L__BB3_6:
	ret;

}
	// .globl	_Z10cudabuwbfsPiPjS_iiS_
.visible .entry _Z10cudabuwbfsPiPjS_iiS_(
	.param .u64 .ptr .align 1 _Z10cudabuwbfsPiPjS_iiS__param_0,
	.param .u64 .ptr .align 1 _Z10cudabuwbfsPiPjS_iiS__param_1,
	.param .u64 .ptr .align 1 _Z10cudabuwbfsPiPjS_iiS__param_2,
	.param .u32 _Z10cudabuwbfsPiPjS_iiS__param_3,
	.param .u32 _Z10cudabuwbfsPiPjS_iiS__param_4,
	.param .u64 .ptr .align 1 _Z10cudabuwbfsPiPjS_iiS__param_5
)
{
	.reg .pred 	%p<6>;
	.reg .b32 	%r<18>;
	.reg .b64 	%rd<17>;

	ld.param.u64 	%rd7, [_Z10cudabuwbfsPiPjS_iiS__param_0];
	ld.param.u64 	%rd4, [_Z10cudabuwbfsPiPjS_iiS__param_1];
	ld.param.u64 	%rd5, [_Z10cudabuwbfsPiPjS_iiS__param_2];
	ld.param.u32 	%r8, [_Z10cudabuwbfsPiPjS_iiS__param_3];
	ld.param.u32 	%r7, [_Z10cudabuwbfsPiPjS_iiS__param_4];
	ld.param.u64 	%rd6, [_Z10cudabuwbfsPiPjS_iiS__param_5];
	cvta.to.global.u64 	%rd1, %rd7;
	mov.u32 	%r9, %tid.x;
	mov.u32 	%r10, %ntid.x;
	mov.u32 	%r11, %ctaid.x;
	mad.lo.s32 	%r1, %r10, %r11, %r9;
	setp.ge.s32 	%p1, %r1, %r8;
	@%p1 bra 	$L__BB4_7;
	mul.wide.s32 	%rd8, %r1, 4;
	add.s64 	%rd2, %rd1, %rd8;
	ld.global.u32 	%r2, [%rd2];
	setp.gt.s32 	%p2, %r2, -1;
	@%p2 bra 	$L__BB4_7;
	cvta.to.global.u64 	%rd9, %rd4;
	add.s64 	%rd11, %rd9, %rd8;
	ld.global.u32 	%r17, [%rd11];
	ld.global.u32 	%r4, [%rd11+4];
	setp.ge.u32 	%p3, %r17, %r4;
	@%p3 bra 	$L__BB4_7;
	cvta.to.global.u64 	%rd3, %rd5;
	bra.uni 	$L__BB4_5;
$L__BB4_4:
	add.s32 	%r17, %r17, 1;
	setp.ge.u32 	%p5, %r17, %r4;
	@%p5 bra 	$L__BB4_7;
$L__BB4_5:
	mul.wide.s32 	%rd12, %r17, 4;
	add.s64 	%rd13, %rd3, %rd12;
	ld.global.u32 	%r12, [%rd13];
	mul.wide.s32 	%rd14, %r12, 4;
	add.s64 	%rd15, %rd1, %rd14;
	ld.global.u32 	%r13, [%rd15];
	setp.ne.s32 	%p4, %r13, %r7;
	@%p4 bra 	$L__BB4_4;
	neg.s32 	%r14, %r2;
	cvta.to.global.u64 	%rd16, %rd6;
	atom.global.add.u32 	%r15, [%rd16], %r14;
	add.s32 	%r16, %r7, 1;
	st.global.u32 	[%rd2], %r16;
$L__BB4_7:
	ret;

}
	// .globl	_Z10cudabuqbfsPiPjS_iiS_S_
.visible .entry _Z10cudabuqbfsPiPjS_iiS_S_(
	.param .u64 .ptr .align 1 _Z10cudabuqbfsPiPjS_iiS_S__param_0,
	.param .u64 .ptr .align 1 _Z10cudabuqbfsPiPjS_iiS_S__param_1,
	.param .u64 .ptr .align 1 _Z10cudabuqbfsPiPjS_iiS_S__param_2,
	.param .u32 _Z10cudabuqbfsPiPjS_iiS_S__param_3,
	.param .u32 _Z10cudabuqbfsPiPjS_iiS_S__param_4,
	.param .u64 .ptr .align 1 _Z10cudabuqbfsPiPjS_iiS_S__param_5,
	.param .u64 .ptr .align 1 _Z10cudabuqbfsPiPjS_iiS_S__param_6
)
{
	.reg .pred 	%p<6>;
	.reg .b32 	%r<19>;
	.reg .b64 	%rd<19>;

	ld.param.u64 	%rd8, [_Z10cudabuqbfsPiPjS_iiS_S__param_0];
	ld.param.u64 	%rd4, [_Z10cudabuqbfsPiPjS_iiS_S__param_1];
	ld.param.u64 	%rd5, [_Z10cudabuqbfsPiPjS_iiS_S__param_2];
	ld.param.u32 	%r8, [_Z10cudabuqbfsPiPjS_iiS_S__param_3];
	ld.param.u32 	%r7, [_Z10cudabuqbfsPiPjS_iiS_S__param_4];
	ld.param.u64 	%rd6, [_Z10cudabuqbfsPiPjS_iiS_S__param_5];
	ld.param.u64 	%rd7, [_Z10cudabuqbfsPiPjS_iiS_S__param_6];
	cvta.to.global.u64 	%rd1, %rd8;
	mov.u32 	%r9, %tid.x;
	mov.u32 	%r10, %ntid.x;
	mov.u32 	%r11, %ctaid.x;
	mad.lo.s32 	%r1, %r10, %r11, %r9;
	setp.ge.s32 	%p1, %r1, %r8;
	@%p1 bra 	$L__BB5_7;
	mul.wide.s32 	%rd9, %r1, 4;
	add.s64 	%rd2, %rd1, %rd9;
	ld.global.u32 	%r2, [%rd2];
	setp.gt.s32 	%p2, %r2, -1;
	@%p2 bra 	$L__BB5_7;
	cvta.to.global.u64 	%rd10, %rd4;
	add.s64 	%rd12, %rd10, %rd9;
	ld.global.u32 	%r18, [%rd12];
	ld.global.u32 	%r4, [%rd12+4];
	setp.ge.u32 	%p3, %r18, %r4;
	@%p3 bra 	$L__BB5_7;
	cvta.to.global.u64 	%rd3, %rd5;
	bra.uni 	$L__BB5_5;
$L__BB5_4:
	add.s32 	%r18, %r18, 1;
	setp.ge.u32 	%p5, %r18, %r4;
	@%p5 bra 	$L__BB5_7;
$L__BB5_5:
	mul.wide.s32 	%rd13, %r18, 4;
	add.s64 	%rd14, %rd3, %rd13;
	ld.global.u32 	%r12, [%rd14];
	mul.wide.s32 	%rd15, %r12, 4;
	add.s64 	%rd16, %rd1, %rd15;
	ld.global.u32 	%r13, [%rd16];
	setp.ne.s32 	%p4, %r13, %r7;
	@%p4 bra 	$L__BB5_4;
	neg.s32 	%r14, %r2;
	cvta.to.global.u64 	%rd17, %rd7;
	atom.global.add.u32 	%r15, [%rd17], %r14;
	cvta.to.global.u64 	%rd18, %rd6;
	atom.global.add.u32 	%r16, [%rd18], 1;
	add.s32 	%r17, %r7, 1;
	st.global.u32 	[%rd2], %r17;
$L__BB5_7:
	ret;

}


// ===== COMPILED SASS (sm_100) =====

	.target	sm_100

	.elftype	@"ET_EXEC"


//--------------------- .note.nv.tkinfo           --------------------------
	.section	.note.nv.tkinfo,"",@"SHT_NOTE"
	.sectionflags	@"SHF_NOTE_NV_TKINFO"
	.tkinfo
        /*0018*/ 	.word	0x00000002
        /*0030*/ 	.string	""
        /*0030*/ 	.string	"ptxas"
        /*0030*/ 	.string	"Cuda compilation tools, release 13.0, V13.0.88"
        /*0030*/ 	.string	"Build cuda_13.0.r13.0/compiler.36424714_0"
        /*0030*/ 	.string	"-arch sm_100 -m 64 "



//--------------------- .note.nv.cuinfo           --------------------------
	.section	.note.nv.cuinfo,"",@"SHT_NOTE"
	.sectionflags	@"SHF_NOTE_NV_CUINFO"
        /*0018*/ 	.short	0x0002
        /*001a*/ 	.short	0x0064
        /*001c*/ 	.short	0x0082
	.zero		2


//--------------------- .nv.info                  --------------------------
	.section	.nv.info,"",@"SHT_CUDA_INFO"
	.align	4


	//----- nvinfo : EIATTR_REGCOUNT
	.align		4
        /*0000*/ 	.byte	0x04, 0x2f
        /*0002*/ 	.short	(.L_1 - .L_0)
	.align		4
.L_0:
        /*0004*/ 	.word	index@(_Z8cudawbfsPiPjS_iS_i)
        /*0008*/ 	.word	0x00000012


	//----- nvinfo : EIATTR_FRAME_SIZE
	.align		4
.L_1:
        /*000c*/ 	.byte	0x04, 0x11
        /*000e*/ 	.short	(.L_3 - .L_2)
	.align		4
.L_2:
        /*0010*/ 	.word	index@(_Z8cudawbfsPiPjS_iS_i)
        /*0014*/ 	.word	0x00000000


	//----- nvinfo : EIATTR_REGCOUNT
	.align		4
.L_3:
        /*0018*/ 	.byte	0x04, 0x2f
        /*001a*/ 	.short	(.L_5 - .L_4)
	.align		4
.L_4:
        /*001c*/ 	.word	index@(_Z8cudaqbfsPiPjS_S_S_iS_i)
        /*0020*/ 	.word	0x00000018


	//----- nvinfo : EIATTR_FRAME_SIZE
	.align		4
.L_5:
        /*0024*/ 	.byte	0x04, 0x11
        /*0026*/ 	.short	(.L_7 - .L_6)
	.align		4
.L_6:
        /*0028*/ 	.word	index@(_Z8cudaqbfsPiPjS_S_S_iS_i)
        /*002c*/ 	.word	0x00000000


	//----- nvinfo : EIATTR_REGCOUNT
	.align		4
.L_7:
        /*0030*/ 	.byte	0x04, 0x2f
        /*0032*/ 	.short	(.L_9 - .L_8)
	.align		4
.L_8:
        /*0034*/ 	.word	index@(_Z10cudatdwbfsPiPjS_iiS_)
        /*0038*/ 	.word	0x00000014


	//----- nvinfo : EIATTR_FRAME_SIZE
	.align		4
.L_9:
        /*003c*/ 	.byte	0x04, 0x11
        /*003e*/ 	.short	(.L_11 - .L_10)
	.align		4
.L_10:
        /*0040*/ 	.word	index@(_Z10cudatdwbfsPiPjS_iiS_)
        /*0044*/ 	.word	0x00000000


	//----- nvinfo : EIATTR_REGCOUNT
	.align		4
.L_11:
        /*0048*/ 	.byte	0x04, 0x2f
        /*004a*/ 	.short	(.L_13 - .L_12)
	.align		4
.L_12:
        /*004c*/ 	.word	index@(_Z10cudatdqbfsPiPjS_S_S_iS_iS_)
        /*0050*/ 	.word	0x0000001e


	//----- nvinfo : EIATTR_FRAME_SIZE
	.align		4
.L_13:
        /*0054*/ 	.byte	0x04, 0x11
        /*0056*/ 	.short	(.L_15 - .L_14)
	.align		4
.L_14:
        /*0058*/ 	.word	index@(_Z10cudatdqbfsPiPjS_S_S_iS_iS_)
        /*005c*/ 	.word	0x00000000


	//----- nvinfo : EIATTR_REGCOUNT
	.align		4
.L_15:
        /*0060*/ 	.byte	0x04, 0x2f
        /*0062*/ 	.short	(.L_17 - .L_16)
	.align		4
.L_16:
        /*0064*/ 	.word	index@(_Z10cudabuwbfsPiPjS_iiS_)
        /*0068*/ 	.word	0x00000014


	//----- nvinfo : EIATTR_FRAME_SIZE
	.align		4
.L_17:
        /*006c*/ 	.byte	0x04, 0x11
        /*006e*/ 	.short	(.L_19 - .L_18)
	.align		4
.L_18:
        /*0070*/ 	.word	index@(_Z10cudabuwbfsPiPjS_iiS_)
        /*0074*/ 	.word	0x00000000


	//----- nvinfo : EIATTR_REGCOUNT
	.align		4
.L_19:
        /*0078*/ 	.byte	0x04, 0x2f
        /*007a*/ 	.short	(.L_21 - .L_20)
	.align		4
.L_20:
        /*007c*/ 	.word	index@(_Z10cudabuqbfsPiPjS_iiS_S_)
        /*0080*/ 	.word	0x00000014


	//----- nvinfo : EIATTR_FRAME_SIZE
	.align		4
.L_21:
        /*0084*/ 	.byte	0x04, 0x11
        /*0086*/ 	.short	(.L_23 - .L_22)
	.align		4
.L_22:
        /*0088*/ 	.word	index@(_Z10cudabuqbfsPiPjS_iiS_S_)
        /*008c*/ 	.word	0x00000000


	//----- nvinfo : EIATTR_MIN_STACK_SIZE
	.align		4
.L_23:
        /*0090*/ 	.byte	0x04, 0x12
        /*0092*/ 	.short	(.L_25 - .L_24)
	.align		4
.L_24:
        /*0094*/ 	.word	index@(_Z10cudabuqbfsPiPjS_iiS_S_)
        /*0098*/ 	.word	0x00000000


	//----- nvinfo : EIATTR_MIN_STACK_SIZE
	.align		4
.L_25:
        /*009c*/ 	.byte	0x04, 0x12
        /*009e*/ 	.short	(.L_27 - .L_26)
	.align		4
.L_26:
        /*00a0*/ 	.word	index@(_Z10cudabuwbfsPiPjS_iiS_)
        /*00a4*/ 	.word	0x00000000


	//----- nvinfo : EIATTR_MIN_STACK_SIZE
	.align		4
.L_27:
        /*00a8*/ 	.byte	0x04, 0x12
        /*00aa*/ 	.short	(.L_29 - .L_28)
	.align		4
.L_28:
        /*00ac*/ 	.word	index@(_Z10cudatdqbfsPiPjS_S_S_iS_iS_)
        /*00b0*/ 	.word	0x00000000


	//----- nvinfo : EIATTR_MIN_STACK_SIZE
	.align		4
.L_29:
        /*00b4*/ 	.byte	0x04, 0x12
        /*00b6*/ 	.short	(.L_31 - .L_30)
	.align		4
.L_30:
        /*00b8*/ 	.word	index@(_Z10cudatdwbfsPiPjS_iiS_)
        /*00bc*/ 	.word	0x00000000


	//----- nvinfo : EIATTR_MIN_STACK_SIZE
	.align		4
.L_31:
        /*00c0*/ 	.byte	0x04, 0x12
        /*00c2*/ 	.short	(.L_33 - .L_32)
	.align		4
.L_32:
        /*00c4*/ 	.word	index@(_Z8cudaqbfsPiPjS_S_S_iS_i)
        /*00c8*/ 	.word	0x00000000


	//----- nvinfo : EIATTR_MIN_STACK_SIZE
	.align		4
.L_33:
        /*00cc*/ 	.byte	0x04, 0x12
        /*00ce*/ 	.short	(.L_35 - .L_34)
	.align		4
.L_34:
        /*00d0*/ 	.word	index@(_Z8cudawbfsPiPjS_iS_i)
        /*00d4*/ 	.word	0x00000000
.L_35:


//--------------------- .nv.compat                --------------------------
	.section	.nv.compat,"",@"SHT_CUDA_COMPAT_INFO"
	.align	4
        /*0000*/ 	.byte	0x02, 0x09, 0x00, 0x00, 0x02, 0x02, 0x01, 0x00, 0x02, 0x05, 0x05, 0x00, 0x03, 0x07, 0x01, 0x01
        /*0010*/ 	.byte	0x02, 0x03, 0x00, 0x00, 0x02, 0x06, 0x01, 0x00, 0x04, 0x0b, 0x08, 0x00, 0x09, 0x00, 0x00, 0x00
        /*0020*/ 	.byte	0x00, 0x00, 0x00, 0x00


//--------------------- .nv.info._Z10cudabuqbfsPiPjS_iiS_S_ --------------------------
	.section	.nv.info._Z10cudabuqbfsPiPjS_iiS_S_,"",@"SHT_CUDA_INFO"
	.sectionflags	@""
	.align	4


	//----- nvinfo : EIATTR_CUDA_API_VERSION
	.align		4
        /*0000*/ 	.byte	0x04, 0x37
        /*0002*/ 	.short	(.L_37 - .L_36)
.L_36:
        /*0004*/ 	.word	0x00000082


	//----- nvinfo : EIATTR_KPARAM_INFO
	.align		4
.L_37:
        /*0008*/ 	.byte	0x04, 0x17
        /*000a*/ 	.short	(.L_39 - .L_38)
.L_38:
        /*000c*/ 	.word	0x00000000
        /*0010*/ 	.short	0x0006
        /*0012*/ 	.short	0x0028
        /*0014*/ 	.byte	0x00, 0xf5, 0x21, 0x00


	//----- nvinfo : EIATTR_KPARAM_INFO
	.align		4
.L_39:
        /*0018*/ 	.byte	0x04, 0x17
        /*001a*/ 	.short	(.L_41 - .L_40)
.L_40:
        /*001c*/ 	.word	0x00000000
        /*0020*/ 	.short	0x0005
        /*0022*/ 	.short	0x0020
        /*0024*/ 	.byte	0x00, 0xf5, 0x21, 0x00


	//----- nvinfo : EIATTR_KPARAM_INFO
	.align		4
.L_41:
        /*0028*/ 	.byte	0x04, 0x17
        /*002a*/ 	.short	(.L_43 - .L_42)
.L_42:
        /*002c*/ 	.word	0x00000000
        /*0030*/ 	.short	0x0004
        /*0032*/ 	.short	0x001c
        /*0034*/ 	.byte	0x00, 0xf0, 0x11, 0x00


	//----- nvinfo : EIATTR_KPARAM_INFO
	.align		4
.L_43:
        /*0038*/ 	.byte	0x04, 0x17
        /*003a*/ 	.short	(.L_45 - .L_44)
.L_44:
        /*003c*/ 	.word	0x00000000
        /*0040*/ 	.short	0x0003
        /*0042*/ 	.short	0x0018
        /*0044*/ 	.byte	0x00, 0xf0, 0x11, 0x00


	//----- nvinfo : EIATTR_KPARAM_INFO
	.align		4
.L_45:
        /*0048*/ 	.byte	0x04, 0x17
        /*004a*/ 	.short	(.L_47 - .L_46)
.L_46:
        /*004c*/ 	.word	0x00000000
        /*0050*/ 	.short	0x0002
        /*0052*/ 	.short	0x0010
        /*0054*/ 	.byte	0x00, 0xf5, 0x21, 0x00


	//----- nvinfo : EIATTR_KPARAM_INFO
	.align		4
.L_47:
        /*0058*/ 	.byte	0x04, 0x17
        /*005a*/ 	.short	(.L_49 - .L_48)
.L_48:
        /*005c*/ 	.word	0x00000000
        /*0060*/ 	.short	0x0001
        /*0062*/ 	.short	0x0008
        /*0064*/ 	.byte	0x00, 0xf5, 0x21, 0x00


	//----- nvinfo : EIATTR_KPARAM_INFO
	.align		4
.L_49:
        /*0068*/ 	.byte	0x04, 0x17
        /*006a*/ 	.short	(.L_51 - .L_50)
.L_50:
        /*006c*/ 	.word	0x00000000
        /*0070*/ 	.short	0x0000
        /*0072*/ 	.short	0x0000
        /*0074*/ 	.byte	0x00, 0xf5, 0x21, 0x00


	//----- nvinfo : EIATTR_SPARSE_MMA_MASK
	.align		4
.L_51:
        /*0078*/ 	.byte	0x03, 0x50
        /*007a*/ 	.short	0x0000


	//----- nvinfo : EIATTR_MAXREG_COUNT
	.align		4
        /*007c*/ 	.byte	0x03, 0x1b
        /*007e*/ 	.short	0x00ff


	//----- nvinfo : EIATTR_MERCURY_ISA_VERSION
	.align		4
        /*0080*/ 	.byte	0x03, 0x5f
        /*0082*/ 	.short	0x0101


	//----- nvinfo : EIATTR_INT_WARP_WIDE_INSTR_OFFSETS
	.align		4
        /*0084*/ 	.byte	0x04, 0x31
        /*0086*/ 	.short	(.L_53 - .L_52)


	//   ....[0]....
.L_52:
        /*0088*/ 	.word	0x00000300


	//   ....[1]....
        /*008c*/ 	.word	0x00000310


	//----- nvinfo : EIATTR_VRC_CTA_INIT_COUNT
	.align		4
.L_53:
        /*0090*/ 	.byte	0x02, 0x4a
	.zero		1
	.zero		1


	//----- nvinfo : EIATTR_EXIT_INSTR_OFFSETS
	.align		4
        /*0094*/ 	.byte	0x04, 0x1c
        /*0096*/ 	.short	(.L_55 - .L_54)


	//   ....[0]....
.L_54:
        /*0098*/ 	.word	0x00000070


	//   ....[1]....
        /*009c*/ 	.word	0x000000d0


	//   ....[2]....
        /*00a0*/ 	.word	0x00000130


	//   ....[3]....
        /*00a4*/ 	.word	0x00000240


	//   ....[4]....
        /*00a8*/ 	.word	0x000003b0


	//----- nvinfo : EIATTR_CRS_STACK_SIZE
	.align		4
.L_55:
        /*00ac*/ 	.byte	0x04, 0x1e
        /*00ae*/ 	.short	(.L_57 - .L_56)
.L_56:
        /*00b0*/ 	.word	0x00000000


	//----- nvinfo : EIATTR_CBANK_PARAM_SIZE
	.align		4
.L_57:
        /*00b4*/ 	.byte	0x03, 0x19
        /*00b6*/ 	.short	0x0030


	//----- nvinfo : EIATTR_PARAM_CBANK
	.align		4
        /*00b8*/ 	.byte	0x04, 0x0a
        /*00ba*/ 	.short	(.L_59 - .L_58)
	.align		4
.L_58:
        /*00bc*/ 	.word	index@(.nv.constant0._Z10cudabuqbfsPiPjS_iiS_S_)
        /*00c0*/ 	.short	0x0380
        /*00c2*/ 	.short	0x0030


	//----- nvinfo : EIATTR_SW_WAR
	.align		4
.L_59:
        /*00c4*/ 	.byte	0x04, 0x36
        /*00c6*/ 	.short	(.L_61 - .L_60)
.L_60:
        /*00c8*/ 	.word	0x00000008
.L_61:


//--------------------- .nv.info._Z10cudabuwbfsPiPjS_iiS_ --------------------------
	.section	.nv.info._Z10cudabuwbfsPiPjS_iiS_,"",@"SHT_CUDA_INFO"
	.sectionflags	@""
	.align	4


	//----- nvinfo : EIATTR_CUDA_API_VERSION
	.align		4
        /*0000*/ 	.byte	0x04, 0x37
        /*0002*/ 	.short	(.L_63 - .L_62)
.L_62:
        /*0004*/ 	.word	0x00000082


	//----- nvinfo : EIATTR_KPARAM_INFO
	.align		4
.L_63:
        /*0008*/ 	.byte	0x04, 0x17
        /*000a*/ 	.short	(.L_65 - .L_64)
.L_64:
        /*000c*/ 	.word	0x00000000
        /*0010*/ 	.short	0x0005
        /*0012*/ 	.short	0x0020
        /*0014*/ 	.byte	0x00, 0xf5, 0x21, 0x00


	//----- nvinfo : EIATTR_KPARAM_INFO
	.align		4
.L_65:
        /*0018*/ 	.byte	0x04, 0x17
        /*001a*/ 	.short	(.L_67 - .L_66)
.L_66:
        /*001c*/ 	.word	0x00000000
        /*0020*/ 	.short	0x0004
        /*0022*/ 	.short	0x001c
        /*0024*/ 	.byte	0x00, 0xf0, 0x11, 0x00


	//----- nvinfo : EIATTR_KPARAM_INFO
	.align		4
.L_67:
        /*0028*/ 	.byte	0x04, 0x17
        /*002a*/ 	.short	(.L_69 - .L_68)
.L_68:
        /*002c*/ 	.word	0x00000000
        /*0030*/ 	.short	0x0003
        /*0032*/ 	.short	0x0018
        /*0034*/ 	.byte	0x00, 0xf0, 0x11, 0x00


	//----- nvinfo : EIATTR_KPARAM_INFO
	.align		4
.L_69:
        /*0038*/ 	.byte	0x04, 0x17
        /*003a*/ 	.short	(.L_71 - .L_70)
.L_70:
        /*003c*/ 	.word	0x00000000
        /*0040*/ 	.short	0x0002
        /*0042*/ 	.short	0x0010
        /*0044*/ 	.byte	0x00, 0xf5, 0x21, 0x00


	//----- nvinfo : EIATTR_KPARAM_INFO
	.align		4
.L_71:
        /*0048*/ 	.byte	0x04, 0x17
        /*004a*/ 	.short	(.L_73 - .L_72)
.L_72:
        /*004c*/ 	.word	0x00000000
        /*0050*/ 	.short	0x0001
        /*0052*/ 	.short	0x0008
        /*0054*/ 	.byte	0x00, 0xf5, 0x21, 0x00


	//----- nvinfo : EIATTR_KPARAM_INFO
	.align		4
.L_73:
        /*0058*/ 	.byte	0x04, 0x17
        /*005a*/ 	.short	(.L_75 - .L_74)
.L_74:
        /*005c*/ 	.word	0x00000000
        /*0060*/ 	.short	0x0000
        /*0062*/ 	.short	0x0000
        /*0064*/ 	.byte	0x00, 0xf5, 0x21, 0x00


	//----- nvinfo : EIATTR_SPARSE_MMA_MASK
	.align		4
.L_75:
        /*0068*/ 	.byte	0x03, 0x50
        /*006a*/ 	.short	0x0000


	//----- nvinfo : EIATTR_MAXREG_COUNT
	.align		4
        /*006c*/ 	.byte	0x03, 0x1b
        /*006e*/ 	.short	0x00ff


	//----- nvinfo : EIATTR_MERCURY_ISA_VERSION
	.align		4
        /*0070*/ 	.byte	0x03, 0x5f
        /*0072*/ 	.short	0x0101


	//----- nvinfo : EIATTR_INT_WARP_WIDE_INSTR_OFFSETS
	.align		4
        /*0074*/ 	.byte	0x04, 0x31
        /*0076*/ 	.short	(.L_77 - .L_76)


	//   ....[0]....
.L_76:
        /*0078*/ 	.word	0x00000300


	//   ....[1]....
        /*007c*/ 	.word	0x00000310


	//----- nvinfo : EIATTR_VRC_CTA_INIT_COUNT
	.align		4
.L_77:
        /*0080*/ 	.byte	0x02, 0x4a
	.zero		1
	.zero		1


	//----- nvinfo : EIATTR_EXIT_INSTR_OFFSETS
	.align		4
        /*0084*/ 	.byte	0x04, 0x1c
        /*0086*/ 	.short	(.L_79 - .L_78)


	//   ....[0]....
.L_78:
        /*0088*/ 	.word	0x00000070


	//   ....[1]....
        /*008c*/ 	.word	0x000000d0


	//   ....[2]....
        /*0090*/ 	.word	0x00000130


	//   ....[3]....
        /*0094*/ 	.word	0x00000240


	//   ....[4]....
        /*0098*/ 	.word	0x00000380


	//----- nvinfo : EIATTR_CRS_STACK_SIZE
	.align		4
.L_79:
        /*009c*/ 	.byte	0x04, 0x1e
        /*009e*/ 	.short	(.L_81 - .L_80)
.L_80:
        /*00a0*/ 	.word	0x00000000


	//----- nvinfo : EIATTR_CBANK_PARAM_SIZE
	.align		4
.L_81:
        /*00a4*/ 	.byte	0x03, 0x19
        /*00a6*/ 	.short	0x0028


	//----- nvinfo : EIATTR_PARAM_CBANK
	.align		4
        /*00a8*/ 	.byte	0x04, 0x0a
        /*00aa*/ 	.short	(.L_83 - .L_82)
	.align		4
.L_82:
        /*00ac*/ 	.word	index@(.nv.constant0._Z10cudabuwbfsPiPjS_iiS_)
        /*00b0*/ 	.short	0x0380
        /*00b2*/ 	.short	0x0028


	//----- nvinfo : EIATTR_SW_WAR
	.align		4
.L_83:
        /*00b4*/ 	.byte	0x04, 0x36
        /*00b6*/ 	.short	(.L_85 - .L_84)
.L_84:
        /*00b8*/ 	.word	0x00000008
.L_85:


//--------------------- .nv.info._Z10cudatdqbfsPiPjS_S_S_iS_iS_ --------------------------
	.section	.nv.info._Z10cudatdqbfsPiPjS_S_S_iS_iS_,"",@"SHT_CUDA_INFO"
	.sectionflags	@""
	.align	4


	//----- nvinfo : EIATTR_CUDA_API_VERSION
	.align		4
        /*0000*/ 	.byte	0x04, 0x37
        /*0002*/ 	.short	(.L_87 - .L_86)
.L_86:
        /*0004*/ 	.word	0x00000082


	//----- nvinfo : EIATTR_KPARAM_INFO
	.align		4
.L_87:
        /*0008*/ 	.byte	0x04, 0x17
        /*000a*/ 	.short	(.L_89 - .L_88)
.L_88:
        /*000c*/ 	.word	0x00000000
        /*0010*/ 	.short	0x0008
        /*0012*/ 	.short	0x0040
        /*0014*/ 	.byte	0x00, 0xf5, 0x21, 0x00


	//----- nvinfo : EIATTR_KPARAM_INFO
	.align		4
.L_89:
        /*0018*/ 	.byte	0x04, 0x17
        /*001a*/ 	.short	(.L_91 - .L_90)
.L_90:
        /*001c*/ 	.word	0x00000000
        /*0020*/ 	.short	0x0007
        /*0022*/ 	.short	0x0038
        /*0024*/ 	.byte	0x00, 0xf0, 0x11, 0x00


	//----- nvinfo : EIATTR_KPARAM_INFO
	.align		4
.L_91:
        /*0028*/ 	.byte	0x04, 0x17
        /*002a*/ 	.short	(.L_93 - .L_92)
.L_92:
        /*002c*/ 	.word	0x00000000
        /*0030*/ 	.short	0x0006
        /*0032*/ 	.short	0x0030
        /*0034*/ 	.byte	0x00, 0xf5, 0x21, 0x00


	//----- nvinfo : EIATTR_KPARAM_INFO
	.align		4
.L_93:
        /*0038*/ 	.byte	0x04, 0x17
        /*003a*/ 	.short	(.L_95 - .L_94)
.L_94:
        /*003c*/ 	.word	0x00000000
        /*0040*/ 	.short	0x0005
        /*0042*/ 	.short	0x0028
        /*0044*/ 	.byte	0x00, 0xf0, 0x11, 0x00


	//----- nvinfo : EIATTR_KPARAM_INFO
	.align		4
.L_95:
        /*0048*/ 	.byte	0x04, 0x17
        /*004a*/ 	.short	(.L_97 - .L_96)
.L_96:
        /*004c*/ 	.word	0x00000000
        /*0050*/ 	.short	0x0004
        /*0052*/ 	.short	0x0020
        /*0054*/ 	.byte	0x00, 0xf5, 0x21, 0x00


	//----- nvinfo : EIATTR_KPARAM_INFO
	.align		4
.L_97:
        /*0058*/ 	.byte	0x04, 0x17
        /*005a*/ 	.short	(.L_99 - .L_98)
.L_98:
        /*005c*/ 	.word	0x00000000
        /*0060*/ 	.short	0x0003
        /*0062*/ 	.short	0x0018
        /*0064*/ 	.byte	0x00, 0xf5, 0x21, 0x00


	//----- nvinfo : EIATTR_KPARAM_INFO
	.align		4
.L_99:
        /*0068*/ 	.byte	0x04, 0x17
        /*006a*/ 	.short	(.L_101 - .L_100)
.L_100:
        /*006c*/ 	.word	0x00000000
        /*0070*/ 	.short	0x0002
        /*0072*/ 	.short	0x0010
        /*0074*/ 	.byte	0x00, 0xf5, 0x21, 0x00


	//----- nvinfo : EIATTR_KPARAM_INFO
	.align		4
.L_101:
        /*0078*/ 	.byte	0x04, 0x17
        /*007a*/ 	.short	(.L_103 - .L_102)
.L_102:
        /*007c*/ 	.word	0x00000000
        /*0080*/ 	.short	0x0001
        /*0082*/ 	.short	0x0008
        /*0084*/ 	.byte	0x00, 0xf5, 0x21, 0x00


	//----- nvinfo : EIATTR_KPARAM_INFO
	.align		4
.L_103:
        /*0088*/ 	.byte	0x04, 0x17
        /*008a*/ 	.short	(.L_105 - .L_104)
.L_104:
        /*008c*/ 	.word	0x00000000
        /*0090*/ 	.short	0x0000
        /*0092*/ 	.short	0x0000
        /*0094*/ 	.byte	0x00, 0xf5, 0x21, 0x00


	//----- nvinfo : EIATTR_SPARSE_MMA_MASK
	.align		4
.L_105:
        /*0098*/ 	.byte	0x03, 0x50
        /*009a*/ 	.short	0x0000


	//----- nvinfo : EIATTR_MAXREG_COUNT
	.align		4
        /*009c*/ 	.byte	0x03, 0x1b
        /*009e*/ 	.short	0x00ff


	//----- nvinfo : EIATTR_MERCURY_ISA_VERSION
	.align		4
        /*00a0*/ 	.byte	0x03, 0x5f
        /*00a2*/ 	.short	0x0101


	//----- nvinfo : EIATTR_INT_WARP_WIDE_INSTR_OFFSETS
	.align		4
        /*00a4*/ 	.byte	0x04, 0x31
        /*00a6*/ 	.short	(.L_107 - .L_106)


	//   ....[0]....
.L_106:
        /*00a8*/ 	.word	0x00000200


	//   ....[1]....
        /*00ac*/ 	.word	0x000002b0


	//   ....[2]....
        /*00b0*/ 	.word	0x000002d0


	//----- nvinfo : EIATTR_VRC_CTA_INIT_COUNT
	.align		4
.L_107:
        /*00b4*/ 	.byte	0x02, 0x4a
	.zero		1
	.zero		1


	//----- nvinfo : EIATTR_EXIT_INSTR_OFFSETS
	.align		4
        /*00b8*/ 	.byte	0x04, 0x1c
        /*00ba*/ 	.short	(.L_109 - .L_108)


	//   ....[0]....
.L_108:
        /*00bc*/ 	.word	0x00000070


	//   ....[1]....
        /*00c0*/ 	.word	0x00000110


	//   ....[2]....
        /*00c4*/ 	.word	0x00000380


	//----- nvinfo : EIATTR_CRS_STACK_SIZE
	.align		4
.L_109:
        /*00c8*/ 	.byte	0x04, 0x1e
        /*00ca*/ 	.short	(.L_111 - .L_110)
.L_110:
        /*00cc*/ 	.word	0x00000000


	//----- nvinfo : EIATTR_CBANK_PARAM_SIZE
	.align		4
.L_111:
        /*00d0*/ 	.byte	0x03, 0x19
        /*00d2*/ 	.short	0x0048


	//----- nvinfo : EIATTR_PARAM_CBANK
	.align		4
        /*00d4*/ 	.byte	0x04, 0x0a
        /*00d6*/ 	.short	(.L_113 - .L_112)
	.align		4
.L_112:
        /*00d8*/ 	.word	index@(.nv.constant0._Z10cudatdqbfsPiPjS_S_S_iS_iS_)
        /*00dc*/ 	.short	0x0380
        /*00de*/ 	.short	0x0048


	//----- nvinfo : EIATTR_SW_WAR
	.align		4
.L_113:
        /*00e0*/ 	.byte	0x04, 0x36
        /*00e2*/ 	.short	(.L_115 - .L_114)
.L_114:
        /*00e4*/ 	.word	0x00000008
.L_115:


//--------------------- .nv.info._Z10cudatdwbfsPiPjS_iiS_ --------------------------
	.section	.nv.info._Z10cudatdwbfsPiPjS_iiS_,"",@"SHT_CUDA_INFO"
	.sectionflags	@""
	.align	4


	//----- nvinfo : EIATTR_CUDA_API_VERSION
	.align		4
        /*0000*/ 	.byte	0x04, 0x37
        /*0002*/ 	.short	(.L_117 - .L_116)
.L_116:
        /*0004*/ 	.word	0x00000082


	//----- nvinfo : EIATTR_KPARAM_INFO
	.align		4
.L_117:
        /*0008*/ 	.byte	0x04, 0x17
        /*000a*/ 	.short	(.L_119 - .L_118)
.L_118:
        /*000c*/ 	.word	0x00000000
        /*0010*/ 	.short	0x0005
        /*0012*/ 	.short	0x0020
        /*0014*/ 	.byte	0x00, 0xf5, 0x21, 0x00


	//----- nvinfo : EIATTR_KPARAM_INFO
	.align		4
.L_119:
        /*0018*/ 	.byte	0x04, 0x17
        /*001a*/ 	.short	(.L_121 - .L_120)
.L_120:
        /*001c*/ 	.word	0x00000000
        /*0020*/ 	.short	0x0004
        /*0022*/ 	.short	0x001c
        /*0024*/ 	.byte	0x00, 0xf0, 0x11, 0x00


	//----- nvinfo : EIATTR_KPARAM_INFO
	.align		4
.L_121:
        /*0028*/ 	.byte	0x04, 0x17
        /*002a*/ 	.short	(.L_123 - .L_122)
.L_122:
        /*002c*/ 	.word	0x00000000
        /*0030*/ 	.short	0x0003
        /*0032*/ 	.short	0x0018
        /*0034*/ 	.byte	0x00, 0xf0, 0x11, 0x00


	//----- nvinfo : EIATTR_KPARAM_INFO
	.align		4
.L_123:
        /*0038*/ 	.byte	0x04, 0x17
        /*003a*/ 	.short	(.L_125 - .L_124)
.L_124:
        /*003c*/ 	.word	0x00000000
        /*0040*/ 	.short	0x0002
        /*0042*/ 	.short	0x0010
        /*0044*/ 	.byte	0x00, 0xf5, 0x21, 0x00


	//----- nvinfo : EIATTR_KPARAM_INFO
	.align		4
.L_125:
        /*0048*/ 	.byte	0x04, 0x17
        /*004a*/ 	.short	(.L_127 - .L_126)
.L_126:
        /*004c*/ 	.word	0x00000000
        /*0050*/ 	.short	0x0001
        /*0052*/ 	.short	0x0008
        /*0054*/ 	.byte	0x00, 0xf5, 0x21, 0x00


	//----- nvinfo : EIATTR_KPARAM_INFO
	.align		4
.L_127:
        /*0058*/ 	.byte	0x04, 0x17
        /*005a*/ 	.short	(.L_129 - .L_128)
.L_128:
        /*005c*/ 	.word	0x00000000
        /*0060*/ 	.short	0x0000
        /*0062*/ 	.short	0x0000
        /*0064*/ 	.byte	0x00, 0xf5, 0x21, 0x00


	//----- nvinfo : EIATTR_SPARSE_MMA_MASK
	.align		4
.L_129:
        /*0068*/ 	.byte	0x03, 0x50
        /*006a*/ 	.short	0x0000


	//----- nvinfo : EIATTR_MAXREG_COUNT
	.align		4
        /*006c*/ 	.byte	0x03, 0x1b
        /*006e*/ 	.short	0x00ff


	//----- nvinfo : EIATTR_MERCURY_ISA_VERSION
	.align		4
        /*0070*/ 	.byte	0x03, 0x5f
        /*0072*/ 	.short	0x0101


	//----- nvinfo : EIATTR_INT_WARP_WIDE_INSTR_OFFSETS
	.align		4
        /*0074*/ 	.byte	0x04, 0x31
        /*0076*/ 	.short	(.L_131 - .L_130)


	//   ....[0]....
.L_130:
        /*0078*/ 	.word	0x00000240


	//   ....[1]....
        /*007c*/ 	.word	0x00000250


	//----- nvinfo : EIATTR_VRC_CTA_INIT_COUNT
	.align		4
.L_131:
        /*0080*/ 	.byte	0x02, 0x4a
	.zero		1
	.zero		1


	//----- nvinfo : EIATTR_EXIT_INSTR_OFFSETS
	.align		4
        /*0084*/ 	.byte	0x04, 0x1c
        /*0086*/ 	.short	(.L_133 - .L_132)


	//   ....[0]....
.L_132:
        /*0088*/ 	.word	0x00000070


	//   ....[1]....
        /*008c*/ 	.word	0x000000e0


	//   ....[2]....
        /*0090*/ 	.word	0x00000140


	//   ....[3]....
        /*0094*/ 	.word	0x000002f0


	//----- nvinfo : EIATTR_CRS_STACK_SIZE
	.align		4
.L_133:
        /*0098*/ 	.byte	0x04, 0x1e
        /*009a*/ 	.short	(.L_135 - .L_134)
.L_134:
        /*009c*/ 	.word	0x00000000


	//----- nvinfo : EIATTR_CBANK_PARAM_SIZE
	.align		4
.L_135:
        /*00a0*/ 	.byte	0x03, 0x19
        /*00a2*/ 	.short	0x0028


	//----- nvinfo : EIATTR_PARAM_CBANK
	.align		4
        /*00a4*/ 	.byte	0x04, 0x0a
        /*00a6*/ 	.short	(.L_137 - .L_136)
	.align		4
.L_136:
        /*00a8*/ 	.word	index@(.nv.constant0._Z10cudatdwbfsPiPjS_iiS_)
        /*00ac*/ 	.short	0x0380
        /*00ae*/ 	.short	0x0028


	//----- nvinfo : EIATTR_SW_WAR
	.align		4
.L_137:
        /*00b0*/ 	.byte	0x04, 0x36
        /*00b2*/ 	.short	(.L_139 - .L_138)
.L_138:
        /*00b4*/ 	.word	0x00000008
.L_139:


//--------------------- .nv.info._Z8cudaqbfsPiPjS_S_S_iS_i --------------------------
	.section	.nv.info._Z8cudaqbfsPiPjS_S_S_iS_i,"",@"SHT_CUDA_INFO"
	.sectionflags	@""
	.align	4


	//----- nvinfo : EIATTR_CUDA_API_VERSION
	.align		4
        /*0000*/ 	.byte	0x04, 0x37
        /*0002*/ 	.short	(.L_141 - .L_140)
.L_140:
        /*0004*/ 	.word	0x00000082


	//----- nvinfo : EIATTR_KPARAM_INFO
	.align		4
.L_141:
        /*0008*/ 	.byte	0x04, 0x17
        /*000a*/ 	.short	(.L_143 - .L_142)
.L_142:
        /*000c*/ 	.word	0x00000000
        /*0010*/ 	.short	0x0007
        /*0012*/ 	.short	0x0038
        /*0014*/ 	.byte	0x00, 0xf0, 0x11, 0x00


	//----- nvinfo : EIATTR_KPARAM_INFO
	.align		4
.L_143:
        /*0018*/ 	.byte	0x04, 0x17
        /*001a*/ 	.short	(.L_145 - .L_144)
.L_144:
        /*001c*/ 	.word	0x00000000
        /*0020*/ 	.short	0x0006
        /*0022*/ 	.short	0x0030
        /*0024*/ 	.byte	0x00, 0xf5, 0x21, 0x00


	//----- nvinfo : EIATTR_KPARAM_INFO
	.align		4
.L_145:
        /*0028*/ 	.byte	0x04, 0x17
        /*002a*/ 	.short	(.L_147 - .L_146)
.L_146:
        /*002c*/ 	.word	0x00000000
        /*0030*/ 	.short	0x0005
        /*0032*/ 	.short	0x0028
        /*0034*/ 	.byte	0x00, 0xf0, 0x11, 0x00


	//----- nvinfo : EIATTR_KPARAM_INFO
	.align		4
.L_147:
        /*0038*/ 	.byte	0x04, 0x17
        /*003a*/ 	.short	(.L_149 - .L_148)
.L_148:
        /*003c*/ 	.word	0x00000000
        /*0040*/ 	.short	0x0004
        /*0042*/ 	.short	0x0020
        /*0044*/ 	.byte	0x00, 0xf5, 0x21, 0x00


	//----- nvinfo : EIATTR_KPARAM_INFO
	.align		4
.L_149:
        /*0048*/ 	.byte	0x04, 0x17
        /*004a*/ 	.short	(.L_151 - .L_150)
.L_150:
        /*004c*/ 	.word	0x00000000
        /*0050*/ 	.short	0x0003
        /*0052*/ 	.short	0x0018
        /*0054*/ 	.byte	0x00, 0xf5, 0x21, 0x00


	//----- nvinfo : EIATTR_KPARAM_INFO
	.align		4
.L_151:
        /*0058*/ 	.byte	0x04, 0x17
        /*005a*/ 	.short	(.L_153 - .L_152)
.L_152:
        /*005c*/ 	.word	0x00000000
        /*0060*/ 	.short	0x0002
        /*0062*/ 	.short	0x0010
        /*0064*/ 	.byte	0x00, 0xf5, 0x21, 0x00


	//----- nvinfo : EIATTR_KPARAM_INFO
	.align		4
.L_153:
        /*0068*/ 	.byte	0x04, 0x17
        /*006a*/ 	.short	(.L_155 - .L_154)
.L_154:
        /*006c*/ 	.word	0x00000000
        /*0070*/ 	.short	0x0001
        /*0072*/ 	.short	0x0008
        /*0074*/ 	.byte	0x00, 0xf5, 0x21, 0x00


	//----- nvinfo : EIATTR_KPARAM_INFO
	.align		4
.L_155:
        /*0078*/ 	.byte	0x04, 0x17
        /*007a*/ 	.short	(.L_157 - .L_156)
.L_156:
        /*007c*/ 	.word	0x00000000
        /*0080*/ 	.short	0x0000
        /*0082*/ 	.short	0x0000
        /*0084*/ 	.byte	0x00, 0xf5, 0x21, 0x00


	//----- nvinfo : EIATTR_SPARSE_MMA_MASK
	.align		4
.L_157:
        /*0088*/ 	.byte	0x03, 0x50
        /*008a*/ 	.short	0x0000


	//----- nvinfo : EIATTR_MAXREG_COUNT
	.align		4
        /*008c*/ 	.byte	0x03, 0x1b
        /*008e*/ 	.short	0x00ff


	//----- nvinfo : EIATTR_MERCURY_ISA_VERSION
	.align		4
        /*0090*/ 	.byte	0x03, 0x5f
        /*0092*/ 	.short	0x0101


	//----- nvinfo : EIATTR_INT_WARP_WIDE_INSTR_OFFSETS
	.align		4
        /*0094*/ 	.byte	0x04, 0x31
        /*0096*/ 	.short	(.L_159 - .L_158)


	//   ....[0]....
.L_158:
        /*0098*/ 	.word	0x00000210


	//   ....[1]....
        /*009c*/ 	.word	0x000002b0


	//----- nvinfo : EIATTR_VRC_CTA_INIT_COUNT
	.align		4
.L_159:
        /*00a0*/ 	.byte	0x02, 0x4a
	.zero		1
	.zero		1


	//----- nvinfo : EIATTR_EXIT_INSTR_OFFSETS
	.align		4
        /*00a4*/ 	.byte	0x04, 0x1c
        /*00a6*/ 	.short	(.L_161 - .L_160)


	//   ....[0]....
.L_160:
        /*00a8*/ 	.word	0x00000070


	//   ....[1]....
        /*00ac*/ 	.word	0x00000110


	//   ....[2]....
        /*00b0*/ 	.word	0x00000330


	//----- nvinfo : EIATTR_CRS_STACK_SIZE
	.align		4
.L_161:
        /*00b4*/ 	.byte	0x04, 0x1e
        /*00b6*/ 	.short	(.L_163 - .L_162)
.L_162:
        /*00b8*/ 	.word	0x00000000


	//----- nvinfo : EIATTR_CBANK_PARAM_SIZE
	.align		4
.L_163:
        /*00bc*/ 	.byte	0x03, 0x19
        /*00be*/ 	.short	0x003c


	//----- nvinfo : EIATTR_PARAM_CBANK
	.align		4
        /*00c0*/ 	.byte	0x04, 0x0a
        /*00c2*/ 	.short	(.L_165 - .L_164)
	.align		4
.L_164:
        /*00c4*/ 	.word	index@(.nv.constant0._Z8cudaqbfsPiPjS_S_S_iS_i)
        /*00c8*/ 	.short	0x0380
        /*00ca*/ 	.short	0x003c


	//----- nvinfo : EIATTR_SW_WAR
	.align		4
.L_165:
        /*00cc*/ 	.byte	0x04, 0x36
        /*00ce*/ 	.short	(.L_167 - .L_166)
.L_166:
        /*00d0*/ 	.word	0x00000008
.L_167:


//--------------------- .nv.info._Z8cudawbfsPiPjS_iS_i --------------------------
	.section	.nv.info._Z8cudawbfsPiPjS_iS_i,"",@"SHT_CUDA_INFO"
	.sectionflags	@""
	.align	4


	//----- nvinfo : EIATTR_CUDA_API_VERSION
	.align		4
        /*0000*/ 	.byte	0x04, 0x37
        /*0002*/ 	.short	(.L_169 - .L_168)
.L_168:
        /*0004*/ 	.word	0x00000082


	//----- nvinfo : EIATTR_KPARAM_INFO
	.align		4
.L_169:
        /*0008*/ 	.byte	0x04, 0x17
        /*000a*/ 	.short	(.L_171 - .L_170)
.L_170:
        /*000c*/ 	.word	0x00000000
        /*0010*/ 	.short	0x0005
        /*0012*/ 	.short	0x0028
        /*0014*/ 	.byte	0x00, 0xf0, 0x11, 0x00


	//----- nvinfo : EIATTR_KPARAM_INFO
	.align		4
.L_171:
        /*0018*/ 	.byte	0x04, 0x17
        /*001a*/ 	.short	(.L_173 - .L_172)
.L_172:
        /*001c*/ 	.word	0x00000000
        /*0020*/ 	.short	0x0004
        /*0022*/ 	.short	0x0020
        /*0024*/ 	.byte	0x00, 0xf5, 0x21, 0x00


	//----- nvinfo : EIATTR_KPARAM_INFO
	.align		4
.L_173:
        /*0028*/ 	.byte	0x04, 0x17
        /*002a*/ 	.short	(.L_175 - .L_174)
.L_174:
        /*002c*/ 	.word	0x00000000
        /*0030*/ 	.short	0x0003
        /*0032*/ 	.short	0x0018
        /*0034*/ 	.byte	0x00, 0xf0, 0x11, 0x00


	//----- nvinfo : EIATTR_KPARAM_INFO
	.align		4
.L_175:
        /*0038*/ 	.byte	0x04, 0x17
        /*003a*/ 	.short	(.L_177 - .L_176)
.L_176:
        /*003c*/ 	.word	0x00000000
        /*0040*/ 	.short	0x0002
        /*0042*/ 	.short	0x0010
        /*0044*/ 	.byte	0x00, 0xf5, 0x21, 0x00


	//----- nvinfo : EIATTR_KPARAM_INFO
	.align		4
.L_177:
        /*0048*/ 	.byte	0x04, 0x17
        /*004a*/ 	.short	(.L_179 - .L_178)
.L_178:
        /*004c*/ 	.word	0x00000000
        /*0050*/ 	.short	0x0001
        /*0052*/ 	.short	0x0008
        /*0054*/ 	.byte	0x00, 0xf5, 0x21, 0x00


	//----- nvinfo : EIATTR_KPARAM_INFO
	.align		4
.L_179:
        /*0058*/ 	.byte	0x04, 0x17
        /*005a*/ 	.short	(.L_181 - .L_180)
.L_180:
        /*005c*/ 	.word	0x00000000
        /*0060*/ 	.short	0x0000
        /*0062*/ 	.short	0x0000
        /*0064*/ 	.byte	0x00, 0xf5, 0x21, 0x00


	//----- nvinfo : EIATTR_SPARSE_MMA_MASK
	.align		4
.L_181:
        /*0068*/ 	.byte	0x03, 0x50
        /*006a*/ 	.short	0x0000


	//----- nvinfo : EIATTR_MAXREG_COUNT
	.align		4
        /*006c*/ 	.byte	0x03, 0x1b
        /*006e*/ 	.short	0x00ff


	//----- nvinfo : EIATTR_MERCURY_ISA_VERSION
	.align		4
        /*0070*/ 	.byte	0x03, 0x5f
        /*0072*/ 	.short	0x0101


	//----- nvinfo : EIATTR_VRC_CTA_INIT_COUNT
	.align		4
        /*0074*/ 	.byte	0x02, 0x4a
	.zero		1
	.zero		1


	//----- nvinfo : EIATTR_EXIT_INSTR_OFFSETS
	.align		4
        /*0078*/ 	.byte	0x04, 0x1c
        /*007a*/ 	.short	(.L_183 - .L_182)


	//   ....[0]....
.L_182:
        /*007c*/ 	.word	0x00000070


	//   ....[1]....
        /*0080*/ 	.word	0x000000e0


	//   ....[2]....
        /*0084*/ 	.word	0x00000140


	//   ....[3]....
        /*0088*/ 	.word	0x000002a0


	//   ....[4]....
        /*008c*/ 	.word	0x000002e0


	//----- nvinfo : EIATTR_CRS_STACK_SIZE
	.align		4
.L_183:
        /*0090*/ 	.byte	0x04, 0x1e
        /*0092*/ 	.short	(.L_185 - .L_184)
.L_184:
        /*0094*/ 	.word	0x00000000


	//----- nvinfo : EIATTR_CBANK_PARAM_SIZE
	.align		4
.L_185:
        /*0098*/ 	.byte	0x03, 0x19
        /*009a*/ 	.short	0x002c


	//----- nvinfo : EIATTR_PARAM_CBANK
	.align		4
        /*009c*/ 	.byte	0x04, 0x0a
        /*009e*/ 	.short	(.L_187 - .L_186)
	.align		4
.L_186:
        /*00a0*/ 	.word	index@(.nv.constant0._Z8cudawbfsPiPjS_iS_i)
        /*00a4*/ 	.short	0x0380
        /*00a6*/ 	.short	0x002c


	//----- nvinfo : EIATTR_SW_WAR
	.align		4
.L_187:
        /*00a8*/ 	.byte	0x04, 0x36
        /*00aa*/ 	.short	(.L_189 - .L_188)
.L_188:
        /*00ac*/ 	.word	0x00000008
.L_189:


//--------------------- .nv.callgraph             --------------------------
	.section	.nv.callgraph,"",@"SHT_CUDA_CALLGRAPH"
	.align	4
	.sectionentsize	8
	.align		4
        /*0000*/ 	.word	0x00000000
	.align		4
        /*0004*/ 	.word	0xffffffff
	.align		4
        /*0008*/ 	.word	0x00000000
	.align		4
        /*000c*/ 	.word	0xfffffffe
	.align		4
        /*0010*/ 	.word	0x00000000
	.align		4
        /*0014*/ 	.word	0xfffffffd
	.align		4
        /*0018*/ 	.word	0x00000000
	.align		4
        /*001c*/ 	.word	0xfffffffc


//--------------------- .text._Z10cudabuqbfsPiPjS_iiS_S_ --------------------------
	.section	.text._Z10cudabuqbfsPiPjS_iiS_S_,"ax",@progbits
	.align	128
        .global         _Z10cudabuqbfsPiPjS_iiS_S_
        .type           _Z10cudabuqbfsPiPjS_iiS_S_,@function
        .size           _Z10cudabuqbfsPiPjS_iiS_S_,(.L_x_25 - _Z10cudabuqbfsPiPjS_iiS_S_)
        .other          _Z10cudabuqbfsPiPjS_iiS_S_,@"STO_CUDA_ENTRY STV_DEFAULT"
_Z10cudabuqbfsPiPjS_iiS_S_:
.text._Z10cudabuqbfsPiPjS_iiS_S_:
[----:B------:R-:W-:Y:S01]  /*0000*/  LDC R1, c[0x0][0x37c] ;  /* 0x0000df00ff017b82 */ /* 0x000fe20000000800 */
[----:B------:R-:W0:Y:S01]  /*0010*/  S2R R9, SR_TID.X ;  /* 0x0000000000097919 */ /* 0x000e220000002100 */
[----:B------:R-:W0:Y:S01]  /*0020*/  LDCU UR4, c[0x0][0x360] ;  /* 0x00006c00ff0477ac */ /* 0x000e220008000800 */
[----:B------:R-:W0:Y:S01]  /*0030*/  S2R R0, SR_CTAID.X ;  /* 0x0000000000007919 */ /* 0x000e220000002500 */
[----:B------:R-:W1:Y:S01]  /*0040*/  LDCU UR5, c[0x0][0x398] ;  /* 0x00007300ff0577ac */ /* 0x000e620008000800 */
[----:B0-----:R-:W-:-:S05]  /*0050*/  IMAD R9, R0, UR4, R9 ;  /* 0x0000000400097c24 */ /* 0x001fca000f8e0209 */
[----:B-1----:R-:W-:-:S13]  /*0060*/  ISETP.GE.AND P0, PT, R9, UR5, PT ;  /* 0x0000000509007c0c */ /* 0x002fda000bf06270 */
[----:B------:R-:W-:Y:S05]  /*0070*/  @P0 EXIT ;  /* 0x000000000000094d */ /* 0x000fea0003800000 */
[----:B------:R-:W0:Y:S01]  /*0080*/  LDC.64 R6, c[0x0][0x380] ;  /* 0x0000e000ff067b82 */ /* 0x000e220000000a00 */
[----:B------:R-:W1:Y:S01]  /*0090*/  LDCU.64 UR4, c[0x0][0x358] ;  /* 0x00006b00ff0477ac */ /* 0x000e620008000a00 */
[----:B0-----:R-:W-:-:S05]  /*00a0*/  IMAD.WIDE R2, R9, 0x4, R6 ;  /* 0x0000000409027825 */ /* 0x001fca00078e0206 */
[----:B-1----:R-:W2:Y:S02]  /*00b0*/  LDG.E R0, desc[UR4][R2.64] ;  /* 0x0000000402007981 */ /* 0x002ea4000c1e1900 */
[----:B--2---:R-:W-:-:S13]  /*00c0*/  ISETP.GT.AND P0, PT, R0, -0x1, PT ;  /* 0xffffffff0000780c */ /* 0x004fda0003f04270 */
[----:B------:R-:W-:Y:S05]  /*00d0*/  @P0 EXIT ;  /* 0x000000000000094d */ /* 0x000fea0003800000 */
[----:B------:R-:W0:Y:S02]  /*00e0*/  LDC.64 R4, c[0x0][0x388] ;  /* 0x0000e200ff047b82 */ /* 0x000e240000000a00 */
[----:B0-----:R-:W-:-:S05]  /*00f0*/  IMAD.WIDE R4, R9, 0x4, R4 ;  /* 0x0000000409047825 */ /* 0x001fca00078e0204 */
[----:B------:R-:W2:Y:S04]  /*0100*/  LDG.E R8, desc[UR4][R4.64] ;  /* 0x0000000404087981 */ /* 0x000ea8000c1e1900 */
[----:B------:R-:W2:Y:S02]  /*0110*/  LDG.E R13, desc[UR4][R4.64+0x4] ;  /* 0x00000404040d7981 */ /* 0x000ea4000c1e1900 */
[----:B--2---:R-:W-:-:S13]  /*0120*/  ISETP.GE.U32.AND P0, PT, R8, R13, PT ;  /* 0x0000000d0800720c */ /* 0x004fda0003f06070 */
[----:B------:R-:W-:Y:S05]  /*0130*/  @P0 EXIT ;  /* 0x000000000000094d */ /* 0x000fea0003800000 */
[----:B------:R-:W0:Y:S01]  /*0140*/  LDC.64 R4, c[0x0][0x390] ;  /* 0x0000e400ff047b82 */ /* 0x000e220000000a00 */
[----:B------:R-:W-:Y:S01]  /*0150*/  MOV R15, R8 ;  /* 0x00000008000f7202 */ /* 0x000fe20000000f00 */
[----:B------:R-:W1:Y:S01]  /*0160*/  LDCU UR6, c[0x0][0x39c] ;  /* 0x00007380ff0677ac */ /* 0x000e620008000800 */
[----:B------:R-:W2:Y:S05]  /*0170*/  LDCU UR8, c[0x0][0x39c] ;  /* 0x00007380ff0877ac */ /* 0x000eaa0008000800 */
[----:B------:R-:W3:Y:S08]  /*0180*/  LDC.64 R8, c[0x0][0x390] ;  /* 0x0000e400ff087b82 */ /* 0x000ef00000000a00 */
[----:B------:R-:W4:Y:S01]  /*0190*/  LDC.64 R10, c[0x0][0x380] ;  /* 0x0000e000ff0a7b82 */ /* 0x000f220000000a00 */
[----:B0-----:R-:W-:-:S06]  /*01a0*/  IMAD.WIDE R4, R15, 0x4, R4 ;  /* 0x000000040f047825 */ /* 0x001fcc00078e0204 */
[----:B------:R-:W5:Y:S02]  /*01b0*/  LDG.E R5, desc[UR4][R4.64] ;  /* 0x0000000404057981 */ /* 0x000f64000c1e1900 */
[----:B-----5:R-:W-:-:S06]  /*01c0*/  IMAD.WIDE R6, R5, 0x4, R6 ;  /* 0x0000000405067825 */ /* 0x020fcc00078e0206 */
[----:B------:R-:W5:Y:S01]  /*01d0*/  LDG.E R6, desc[UR4][R6.64] ;  /* 0x0000000406067981 */ /* 0x000f62000c1e1900 */
[----:B-1----:R-:W-:Y:S01]  /*01e0*/  MOV R17, UR6 ;  /* 0x0000000600117c02 */ /* 0x002fe20008000f00 */
[----:B------:R-:W-:Y:S03]  /*01f0*/  BSSY.RECONVERGENT B0, `(.L_x_0) ;  /* 0x000000d000007945 */ /* 0x000fe60003800200 */
[----:B-----5:R-:W-:-:S13]  /*0200*/  ISETP.NE.AND P0, PT, R6, R17, PT ;  /* 0x000000110600720c */ /* 0x020fda0003f05270 */
[----:B--234-:R-:W-:Y:S05]  /*0210*/  @!P0 BRA `(.L_x_1) ;  /* 0x0000000000288947 */ /* 0x01cfea0003800000 */
.L_x_2:
[----:B------:R-:W-:-:S05]  /*0220*/  VIADD R15, R15, 0x1 ;  /* 0x000000010f0f7836 */ /* 0x000fca0000000000 */
[----:B------:R-:W-:-:S13]  /*0230*/  ISETP.GE.U32.AND P0, PT, R15, R13, PT ;  /* 0x0000000d0f00720c */ /* 0x000fda0003f06070 */
[----:B------:R-:W-:Y:S05]  /*0240*/  @P0 EXIT ;  /* 0x000000000000094d */ /* 0x000fea0003800000 */
[----:B------:R-:W-:-:S05]  /*0250*/  IMAD.WIDE R6, R15, 0x4, R8 ;  /* 0x000000040f067825 */ /* 0x000fca00078e0208 */
[----:B------:R-:W2:Y:S02]  /*0260*/  LDG.E R5, desc[UR4][R6.64] ;  /* 0x0000000406057981 */ /* 0x000ea4000c1e1900 */
[----:B--2---:R-:W-:-:S06]  /*0270*/  IMAD.WIDE R4, R5, 0x4, R10 ;  /* 0x0000000405047825 */ /* 0x004fcc00078e020a */
[----:B------:R-:W2:Y:S01]  /*0280*/  LDG.E R4, desc[UR4][R4.64] ;  /* 0x0000000404047981 */ /* 0x000ea2000c1e1900 */
[----:B------:R-:W-:-:S04]  /*0290*/  MOV R17, UR8 ;  /* 0x0000000800117c02 */ /* 0x000fc80008000f00 */
[----:B--2---:R-:W-:-:S13]  /*02a0*/  ISETP.NE.AND P0, PT, R4, R17, PT ;  /* 0x000000110400720c */ /* 0x004fda0003f05270 */
[----:B------:R-:W-:Y:S05]  /*02b0*/  @P0 BRA `(.L_x_2) ;  /* 0xfffffffc00d80947 */ /* 0x000fea000383ffff */
.L_x_1:
[----:B------:R-:W-:Y:S05]  /*02c0*/  BSYNC.RECONVERGENT B0 ;  /* 0x0000000000007941 */ /* 0x000fea0003800200 */
.L_x_0:
[----:B------:R-:W0:Y:S01]  /*02d0*/  S2R R8, SR_LANEID ;  /* 0x0000000000087919 */ /* 0x000e220000000000 */
[----:B------:R-:W-:Y:S01]  /*02e0*/  IMAD.MOV R0, RZ, RZ, -R0 ;  /* 0x000000ffff007224 */ /* 0x000fe200078e0a00 */
[----:B------:R-:W1:Y:S01]  /*02f0*/  LDC.64 R4, c[0x0][0x3a8] ;  /* 0x0000ea00ff047b82 */ /* 0x000e620000000a00 */
[----:B------:R-:W-:-:S07]  /*0300*/  VOTEU.ANY UR6, UPT, PT ;  /* 0x0000000000067886 */ /* 0x000fce00038e0100 */
[----:B------:R-:W2:Y:S01]  /*0310*/  REDUX.SUM UR9, R0 ;  /* 0x00000000000973c4 */ /* 0x000ea2000000c000 */
[----:B------:R-:W-:Y:S02]  /*0320*/  UFLO.U32 UR7, UR6 ;  /* 0x00000006000772bd */ /* 0x000fe400080e0000 */
[----:B------:R-:W3:Y:S05]  /*0330*/  POPC R13, UR6 ;  /* 0x00000006000d7d09 */ /* 0x000eea0008000000 */
[----:B------:R-:W3:Y:S01]  /*0340*/  LDC.64 R6, c[0x0][0x3a0] ;  /* 0x0000e800ff067b82 */ /* 0x000ee20000000a00 */
[----:B------:R-:W-:Y:S01]  /*0350*/  VIADD R9, R17, 0x1 ;  /* 0x0000000111097836 */ /* 0x000fe20000000000 */
[----:B--2---:R-:W-:-:S02]  /*0360*/  MOV R11, UR9 ;  /* 0x00000009000b7c02 */ /* 0x004fc40008000f00 */
[----:B0-----:R-:W-:-:S13]  /*0370*/  ISETP.EQ.U32.AND P0, PT, R8, UR7, PT ;  /* 0x0000000708007c0c */ /* 0x001fda000bf02070 */
[----:B-1----:R-:W-:Y:S04]  /*0380*/  @P0 REDG.E.ADD.STRONG.GPU desc[UR4][R4.64], R11 ;  /* 0x0000000b0400098e */ /* 0x002fe8000c12e104 */
[----:B---3--:R-:W-:Y:S04]  /*0390*/  @P0 REDG.E.ADD.STRONG.GPU desc[UR4][R6.64], R13 ;  /* 0x0000000d0600098e */ /* 0x008fe8000c12e104 */
[----:B------:R-:W-:Y:S01]  /*03a0*/  STG.E desc[UR4][R2.64], R9 ;  /* 0x0000000902007986 */ /* 0x000fe2000c101904 */
[----:B------:R-:W-:Y:S05]  /*03b0*/  EXIT ;  /* 0x000000000000794d */ /* 0x000fea0003800000 */
.L_x_3:
[----:B------:R-:W-:-:S00]  /*03c0*/  BRA `(.L_x_3) ;  /* 0xfffffffc00fc7947 */ /* 0x000fc0000383ffff */
[----:B------:R-:W-:-:S00]  /*03d0*/  NOP ;  /* 0x0000000000007918 */ /* 0x000fc00000000000 */
        /* <DEDUP_REMOVED lines=10> */
.L_x_25:


//--------------------- .text._Z10cudabuwbfsPiPjS_iiS_ --------------------------
	.section	.text._Z10cudabuwbfsPiPjS_iiS_,"ax",@progbits
	.align	128
        .global         _Z10cudabuwbfsPiPjS_iiS_
        .type           _Z10cudabuwbfsPiPjS_iiS_,@function
        .size           _Z10cudabuwbfsPiPjS_iiS_,(.L_x_26 - _Z10cudabuwbfsPiPjS_iiS_)
        .other          _Z10cudabuwbfsPiPjS_iiS_,@"STO_CUDA_ENTRY STV_DEFAULT"
_Z10cudabuwbfsPiPjS_iiS_:
.text._Z10cudabuwbfsPiPjS_iiS_:
        /* <DEDUP_REMOVED lines=34> */
.L_x_6:
        /* <DEDUP_REMOVED lines=10> */
.L_x_5:
[----:B------:R-:W-:Y:S05]  /*02c0*/  BSYNC.RECONVERGENT B0 ;  /* 0x0000000000007941 */ /* 0x000fea0003800200 */
.L_x_4:
[----:B------:R-:W0:Y:S01]  /*02d0*/  S2R R6, SR_LANEID ;  /* 0x0000000000067919 */ /* 0x000e220000000000 */
[----:B------:R-:W-:Y:S01]  /*02e0*/  IMAD.MOV R0, RZ, RZ, -R0 ;  /* 0x000000ffff007224 */ /* 0x000fe200078e0a00 */
[----:B------:R-:W1:Y:S01]  /*02f0*/  LDC.64 R4, c[0x0][0x3a0] ;  /* 0x0000e800ff047b82 */ /* 0x000e620000000a00 */
[----:B------:R-:W-:-:S07]  /*0300*/  VOTEU.ANY UR4, UPT, PT ;  /* 0x0000000000047886 */ /* 0x000fce00038e0100 */
[----:B------:R-:W2:Y:S01]  /*0310*/  REDUX.SUM UR8, R0 ;  /* 0x00000000000873c4 */ /* 0x000ea2000000c000 */
[----:B------:R-:W-:Y:S01]  /*0320*/  UFLO.U32 UR4, UR4 ;  /* 0x00000004000472bd */ /* 0x000fe200080e0000 */
[----:B------:R-:W-:Y:S01]  /*0330*/  VIADD R7, R17, 0x1 ;  /* 0x0000000111077836 */ /* 0x000fe20000000000 */
[----:B--2---:R-:W-:-:S04]  /*0340*/  MOV R9, UR8 ;  /* 0x0000000800097c02 */ /* 0x004fc80008000f00 */
[----:B0-----:R-:W-:-:S13]  /*0350*/  ISETP.EQ.U32.AND P0, PT, R6, UR4, PT ;  /* 0x0000000406007c0c */ /* 0x001fda000bf02070 */
[----:B-1----:R-:W-:Y:S04]  /*0360*/  @P0 REDG.E.ADD.STRONG.GPU desc[UR6][R4.64], R9 ;  /* 0x000000090400098e */ /* 0x002fe8000c12e106 */
[----:B------:R-:W-:Y:S01]  /*0370*/  STG.E desc[UR6][R2.64], R7 ;  /* 0x0000000702007986 */ /* 0x000fe2000c101906 */
[----:B------:R-:W-:Y:S05]  /*0380*/  EXIT ;  /* 0x000000000000794d */ /* 0x000fea0003800000 */
.L_x_7:
        /* <DEDUP_REMOVED lines=15> */
.L_x_26:


//--------------------- .text._Z10cudatdqbfsPiPjS_S_S_iS_iS_ --------------------------
	.section	.text._Z10cudatdqbfsPiPjS_S_S_iS_iS_,"ax",@progbits
	.align	128
        .global         _Z10cudatdqbfsPiPjS_S_S_iS_iS_
        .type           _Z10cudatdqbfsPiPjS_S_S_iS_iS_,@function
        .size           _Z10cudatdqbfsPiPjS_S_S_iS_iS_,(.L_x_27 - _Z10cudatdqbfsPiPjS_S_S_iS_iS_)
        .other          _Z10cudatdqbfsPiPjS_S_S_iS_iS_,@"STO_CUDA_ENTRY STV_DEFAULT"
_Z10cudatdqbfsPiPjS_S_S_iS_iS_:
.text._Z10cudatdqbfsPiPjS_S_S_iS_iS_:
        /* <DEDUP_REMOVED lines=9> */
[----:B------:R-:W1:Y:S07]  /*0090*/  LDCU.64 UR4, c[0x0][0x358] ;  /* 0x00006b00ff0477ac */ /* 0x000e6e0008000a00 */
[----:B------:R-:W2:Y:S01]  /*00a0*/  LDC.64 R8, c[0x0][0x388] ;  /* 0x0000e200ff087b82 */ /* 0x000ea20000000a00 */
[----:B0-----:R-:W-:-:S06]  /*00b0*/  IMAD.WIDE R2, R5, 0x4, R2 ;  /* 0x0000000405027825 */ /* 0x001fcc00078e0202 */
[----:B-1----:R-:W2:Y:S02]  /*00c0*/  LDG.E R3, desc[UR4][R2.64] ;  /* 0x0000000402037981 */ /* 0x002ea4000c1e1900 */
[----:B--2---:R-:W-:-:S05]  /*00d0*/  IMAD.WIDE R8, R3, 0x4, R8 ;  /* 0x0000000403087825 */ /* 0x004fca00078e0208 */
[----:B------:R-:W2:Y:S04]  /*00e0*/  LDG.E R13, desc[UR4][R8.64] ;  /* 0x00000004080d7981 */ /* 0x000ea8000c1e1900 */
[----:B------:R-:W2:Y:S02]  /*00f0*/  LDG.E R0, desc[UR4][R8.64+0x4] ;  /* 0x0000040408007981 */ /* 0x000ea4000c1e1900 */
[----:B--2---:R-:W-:-:S13]  /*0100*/  ISETP.GE.U32.AND P0, PT, R13, R0, PT ;  /* 0x000000000d00720c */ /* 0x004fda0003f06070 */
[----:B------:R-:W-:Y:S05]  /*0110*/  @P0 EXIT ;  /* 0x000000000000094d */ /* 0x000fea0003800000 */
[----:B------:R-:W0:Y:S08]  /*0120*/  LDC R15, c[0x0][0x3b8] ;  /* 0x0000ee00ff0f7b82 */ /* 0x000e300000000800 */
[----:B------:R-:W1:Y:S08]  /*0130*/  LDC.64 R6, c[0x0][0x390] ;  /* 0x0000e400ff067b82 */ /* 0x000e700000000a00 */
[----:B------:R-:W2:Y:S08]  /*0140*/  LDC.64 R4, c[0x0][0x380] ;  /* 0x0000e000ff047b82 */ /* 0x000eb00000000a00 */
[----:B------:R-:W3:Y:S01]  /*0150*/  LDC.64 R2, c[0x0][0x3a0] ;  /* 0x0000e800ff027b82 */ /* 0x000ee20000000a00 */
[----:B0-----:R-:W-:-:S07]  /*0160*/  IADD3 R15, PT, PT, R15, 0x1, RZ ;  /* 0x000000010f0f7810 */ /* 0x001fce0007ffe0ff */
.L_x_10:
[----:B01----:R-:W-:-:S06]  /*0170*/  IMAD.WIDE R16, R13, 0x4, R6 ;  /* 0x000000040d107825 */ /* 0x003fcc00078e0206 */
[----:B------:R-:W2:Y:S02]  /*0180*/  LDG.E R17, desc[UR4][R16.64] ;  /* 0x0000000410117981 */ /* 0x000ea4000c1e1900 */
[----:B--2---:R-:W-:-:S05]  /*0190*/  IMAD.WIDE R10, R17, 0x4, R4 ;  /* 0x00000004110a7825 */ /* 0x004fca00078e0204 */
[----:B------:R-:W2:Y:S01]  /*01a0*/  LDG.E R12, desc[UR4][R10.64] ;  /* 0x000000040a0c7981 */ /* 0x000ea2000c1e1900 */
[----:B------:R-:W-:Y:S01]  /*01b0*/  BSSY.RECONVERGENT B0, `(.L_x_8) ;  /* 0x000001a000007945 */ /* 0x000fe20003800200 */
[----:B------:R-:W-:Y:S02]  /*01c0*/  IADD3 R13, PT, PT, R13, 0x1, RZ ;  /* 0x000000010d0d7810 */ /* 0x000fe40007ffe0ff */
[----:B--2---:R-:W-:-:S13]  /*01d0*/  ISETP.GT.AND P0, PT, R12, -0x1, PT ;  /* 0xffffffff0c00780c */ /* 0x004fda0003f04270 */
[----:B------:R-:W-:Y:S05]  /*01e0*/  @P0 BRA `(.L_x_9) ;  /* 0x0000000000580947 */ /* 0x000fea0003800000 */
[----:B------:R-:W0:Y:S01]  /*01f0*/  S2R R19, SR_LANEID ;  /* 0x0000000000137919 */ /* 0x000e220000000000 */
[----:B------:R-:W-:Y:S01]  /*0200*/  VOTEU.ANY UR6, UPT, PT ;  /* 0x0000000000067886 */ /* 0x000fe200038e0100 */
[----:B------:R-:W1:Y:S01]  /*0210*/  LDC.64 R20, c[0x0][0x3b0] ;  /* 0x0000ec00ff147b82 */ /* 0x000e620000000a00 */
[----:B------:R-:W0:Y:S08]  /*0220*/  FLO.U32 R12, UR6 ;  /* 0x00000006000c7d00 */ /* 0x000e3000080e0000 */
[----:B------:R-:W1:Y:S01]  /*0230*/  POPC R25, UR6 ;  /* 0x0000000600197d09 */ /* 0x000e620008000000 */
[----:B0-----:R-:W-:-:S13]  /*0240*/  ISETP.EQ.U32.AND P0, PT, R12, R19, PT ;  /* 0x000000130c00720c */ /* 0x001fda0003f02070 */
[----:B-1----:R-:W2:Y:S04]  /*0250*/  @P0 ATOMG.E.ADD.STRONG.GPU PT, R25, desc[UR4][R20.64], R25 ;  /* 0x80000019141909a8 */ /* 0x002ea800081ef104 */
[----:B------:R-:W4:Y:S01]  /*0260*/  LDG.E R0, desc[UR4][R10.64] ;  /* 0x000000040a007981 */ /* 0x000f22000c1e1900 */
[----:B------:R-:W0:Y:S01]  /*0270*/  LDC.64 R18, c[0x0][0x3c0] ;  /* 0x0000f000ff127b82 */ /* 0x000e220000000a00 */
[----:B------:R-:W1:Y:S02]  /*0280*/  S2R R14, SR_LTMASK ;  /* 0x00000000000e7919 */ /* 0x000e640000003900 */
[----:B-1----:R-:W-:-:S06]  /*0290*/  LOP3.LUT R14, R14, UR6, RZ, 0xc0, !PT ;  /* 0x000000060e0e7c12 */ /* 0x002fcc000f8ec0ff */
[----:B------:R-:W1:Y:S01]  /*02a0*/  POPC R14, R14 ;  /* 0x0000000e000e7309 */ /* 0x000e620000000000 */
[----:B--2---:R-:W1:Y:S01]  /*02b0*/  SHFL.IDX PT, R23, R25, R12, 0x1f ;  /* 0x00001f0c19177589 */ /* 0x004e6200000e0000 */
[----:B----4-:R-:W-:-:S04]  /*02c0*/  IMAD.MOV R16, RZ, RZ, -R0 ;  /* 0x000000ffff107224 */ /* 0x010fc800078e0a00 */
[----:B------:R-:W2:Y:S01]  /*02d0*/  REDUX.SUM UR7, R16 ;  /* 0x00000000100773c4 */ /* 0x000ea2000000c000 */
[----:B-1----:R-:W-:-:S05]  /*02e0*/  IADD3 R23, PT, PT, R23, R14, RZ ;  /* 0x0000000e17177210 */ /* 0x002fca0007ffe0ff */
[----:B---3--:R-:W-:-:S04]  /*02f0*/  IMAD.WIDE R20, R23, 0x4, R2 ;  /* 0x0000000417147825 */ /* 0x008fc800078e0202 */
[----:B--2---:R-:W-:-:S05]  /*0300*/  IMAD.U32 R27, RZ, RZ, UR7 ;  /* 0x00000007ff1b7e24 */ /* 0x004fca000f8e00ff */
[----:B0-----:R0:W-:Y:S04]  /*0310*/  @P0 REDG.E.ADD.STRONG.GPU desc[UR4][R18.64], R27 ;  /* 0x0000001b1200098e */ /* 0x0011e8000c12e104 */
[----:B------:R0:W-:Y:S04]  /*0320*/  STG.E desc[UR4][R10.64], R15 ;  /* 0x0000000f0a007986 */ /* 0x0001e8000c101904 */
[----:B------:R0:W-:Y:S04]  /*0330*/  STG.E desc[UR4][R20.64], R17 ;  /* 0x0000001114007986 */ /* 0x0001e8000c101904 */
[----:B------:R0:W5:Y:S02]  /*0340*/  LDG.E R0, desc[UR4][R8.64+0x4] ;  /* 0x0000040408007981 */ /* 0x000164000c1e1900 */
.L_x_9:
[----:B------:R-:W-:Y:S05]  /*0350*/  BSYNC.RECONVERGENT B0 ;  /* 0x0000000000007941 */ /* 0x000fea0003800200 */
.L_x_8:
[----:B-----5:R-:W-:-:S13]  /*0360*/  ISETP.GE.U32.AND P0, PT, R13, R0, PT ;  /* 0x000000000d00720c */ /* 0x020fda0003f06070 */
[----:B------:R-:W-:Y:S05]  /*0370*/  @!P0 BRA `(.L_x_10) ;  /* 0xfffffffc007c8947 */ /* 0x000fea000383ffff */
[----:B------:R-:W-:Y:S05]  /*0380*/  EXIT ;  /* 0x000000000000794d */ /* 0x000fea0003800000 */
.L_x_11:
        /* <DEDUP_REMOVED lines=15> */
.L_x_27:


//--------------------- .text._Z10cudatdwbfsPiPjS_iiS_ --------------------------
	.section	.text._Z10cudatdwbfsPiPjS_iiS_,"ax",@progbits
	.align	128
        .global         _Z10cudatdwbfsPiPjS_iiS_
        .type           _Z10cudatdwbfsPiPjS_iiS_,@function
        .size           _Z10cudatdwbfsPiPjS_iiS_,(.L_x_28 - _Z10cudatdwbfsPiPjS_iiS_)
        .other          _Z10cudatdwbfsPiPjS_iiS_,@"STO_CUDA_ENTRY STV_DEFAULT"
_Z10cudatdwbfsPiPjS_iiS_:
.text._Z10cudatdwbfsPiPjS_iiS_:
        /* <DEDUP_REMOVED lines=10> */
[----:B------:R-:W2:Y:S01]  /*00a0*/  LDC R15, c[0x0][0x39c] ;  /* 0x0000e700ff0f7b82 */ /* 0x000ea20000000800 */
[----:B0-----:R-:W-:-:S06]  /*00b0*/  IMAD.WIDE R2, R5, 0x4, R2 ;  /* 0x0000000405027825 */ /* 0x001fcc00078e0202 */
[----:B-1----:R-:W2:Y:S02]  /*00c0*/  LDG.E R2, desc[UR6][R2.64] ;  /* 0x0000000602027981 */ /* 0x002ea4000c1e1900 */
[----:B--2---:R-:W-:-:S13]  /*00d0*/  ISETP.NE.AND P0, PT, R2, R15, PT ;  /* 0x0000000f0200720c */ /* 0x004fda0003f05270 */
        /* <DEDUP_REMOVED lines=8> */
[----:B------:R-:W-:Y:S01]  /*0160*/  IMAD.MOV.U32 R13, RZ, RZ, R9 ;  /* 0x000000ffff0d7224 */ /* 0x000fe200078e0009 */
[----:B------:R-:W-:-:S06]  /*0170*/  IADD3 R15, PT, PT, R15, 0x1, RZ ;  /* 0x000000010f0f7810 */ /* 0x000fcc0007ffe0ff */
[----:B------:R-:W1:Y:S02]  /*0180*/  LDC.64 R6, c[0x0][0x390] ;  /* 0x0000e400ff067b82 */ /* 0x000e640000000a00 */
.L_x_14:
[----:B01----:R-:W-:-:S06]  /*0190*/  IMAD.WIDE R8, R0, 0x4, R6 ;  /* 0x0000000400087825 */ /* 0x003fcc00078e0206 */
[----:B------:R-:W0:Y:S02]  /*01a0*/  LDG.E R9, desc[UR6][R8.64] ;  /* 0x0000000608097981 */ /* 0x000e24000c1e1900 */
[----:B0-----:R-:W-:-:S05]  /*01b0*/  IMAD.WIDE R10, R9, 0x4, R4 ;  /* 0x00000004090a7825 */ /* 0x001fca00078e0204 */
[----:B------:R-:W2:Y:S01]  /*01c0*/  LDG.E R12, desc[UR6][R10.64] ;  /* 0x000000060a0c7981 */ /* 0x000ea2000c1e1900 */
[----:B------:R-:W-:Y:S01]  /*01d0*/  BSSY.RECONVERGENT B0, `(.L_x_12) ;  /* 0x000000f000007945 */ /* 0x000fe20003800200 */
[----:B------:R-:W-:Y:S01]  /*01e0*/  VIADD R0, R0, 0x1 ;  /* 0x0000000100007836 */ /* 0x000fe20000000000 */
[----:B--2---:R-:W-:-:S13]  /*01f0*/  ISETP.GT.AND P0, PT, R12, -0x1, PT ;  /* 0xffffffff0c00780c */ /* 0x004fda0003f04270 */
[----:B------:R-:W-:Y:S05]  /*0200*/  @P0 BRA `(.L_x_13) ;  /* 0x00000000002c0947 */ /* 0x000fea0003800000 */
[----:B------:R-:W0:Y:S01]  /*0210*/  S2R R13, SR_LANEID ;  /* 0x00000000000d7919 */ /* 0x000e220000000000 */
[----:B------:R-:W-:Y:S01]  /*0220*/  IADD3 R12, PT, PT, -R12, RZ, RZ ;  /* 0x000000ff0c0c7210 */ /* 0x000fe20007ffe1ff */
[----:B------:R-:W1:Y:S01]  /*0230*/  LDC.64 R8, c[0x0][0x3a0] ;  /* 0x0000e800ff087b82 */ /* 0x000e620000000a00 */
[----:B------:R-:W-:-:S07]  /*0240*/  VOTEU.ANY UR4, UPT, PT ;  /* 0x0000000000047886 */ /* 0x000fce00038e0100 */
[----:B------:R-:W2:Y:S01]  /*0250*/  REDUX.SUM UR5, R12 ;  /* 0x000000000c0573c4 */ /* 0x000ea2000000c000 */
[----:B------:R-:W-:Y:S01]  /*0260*/  UFLO.U32 UR4, UR4 ;  /* 0x00000004000472bd */ /* 0x000fe200080e0000 */
[----:B--2---:R-:W-:-:S05]  /*0270*/  IMAD.U32 R17, RZ, RZ, UR5 ;  /* 0x00000005ff117e24 */ /* 0x004fca000f8e00ff */
[----:B0-----:R-:W-:-:S13]  /*0280*/  ISETP.EQ.U32.AND P0, PT, R13, UR4, PT ;  /* 0x000000040d007c0c */ /* 0x001fda000bf02070 */
[----:B-1----:R0:W-:Y:S04]  /*0290*/  @P0 REDG.E.ADD.STRONG.GPU desc[UR6][R8.64], R17 ;  /* 0x000000110800098e */ /* 0x0021e8000c12e106 */
[----:B------:R0:W-:Y:S04]  /*02a0*/  STG.E desc[UR6][R10.64], R15 ;  /* 0x0000000f0a007986 */ /* 0x0001e8000c101906 */
[----:B------:R0:W5:Y:S02]  /*02b0*/  LDG.E R13, desc[UR6][R2.64+0x4] ;  /* 0x00000406020d7981 */ /* 0x000164000c1e1900 */
.L_x_13:
[----:B------:R-:W-:Y:S05]  /*02c0*/  BSYNC.RECONVERGENT B0 ;  /* 0x0000000000007941 */ /* 0x000fea0003800200 */
.L_x_12:
[----:B-----5:R-:W-:-:S13]  /*02d0*/  ISETP.GE.U32.AND P0, PT, R0, R13, PT ;  /* 0x0000000d0000720c */ /* 0x020fda0003f06070 */
[----:B------:R-:W-:Y:S05]  /*02e0*/  @!P0 BRA `(.L_x_14) ;  /* 0xfffffffc00a88947 */ /* 0x000fea000383ffff */
[----:B------:R-:W-:Y:S05]  /*02f0*/  EXIT ;  /* 0x000000000000794d */ /* 0x000fea0003800000 */
.L_x_15:
        /* <DEDUP_REMOVED lines=16> */
.L_x_28:


//--------------------- .text._Z8cudaqbfsPiPjS_S_S_iS_i --------------------------
	.section	.text._Z8cudaqbfsPiPjS_S_S_iS_i,"ax",@progbits
	.align	128
        .global         _Z8cudaqbfsPiPjS_S_S_iS_i
        .type           _Z8cudaqbfsPiPjS_S_S_iS_i,@function
        .size           _Z8cudaqbfsPiPjS_S_S_iS_i,(.L_x_29 - _Z8cudaqbfsPiPjS_S_S_iS_i)
        .other          _Z8cudaqbfsPiPjS_S_S_iS_i,@"STO_CUDA_ENTRY STV_DEFAULT"
_Z8cudaqbfsPiPjS_S_S_iS_i:
.text._Z8cudaqbfsPiPjS_S_S_iS_i:
        /* <DEDUP_REMOVED lines=10> */
[----:B0-----:R-:W-:-:S06]  /*00a0*/  IMAD.WIDE R4, R3, 0x4, R4 ;  /* 0x0000000403047825 */ /* 0x001fcc00078e0204 */
[----:B------:R-:W0:Y:S01]  /*00b0*/  LDC.64 R2, c[0x0][0x388] ;  /* 0x0000e200ff027b82 */ /* 0x000e220000000a00 */
[----:B-1----:R-:W0:Y:S02]  /*00c0*/  LDG.E R5, desc[UR4][R4.64] ;  /* 0x0000000404057981 */ /* 0x002e24000c1e1900 */
[----:B0-----:R-:W-:-:S05]  /*00d0*/  IMAD.WIDE R2, R5, 0x4, R2 ;  /* 0x0000000405027825 */ /* 0x001fca00078e0202 */
[----:B------:R-:W2:Y:S04]  /*00e0*/  LDG.E R11, desc[UR4][R2.64] ;  /* 0x00000004020b7981 */ /* 0x000ea8000c1e1900 */
[----:B------:R-:W2:Y:S02]  /*00f0*/  LDG.E R0, desc[UR4][R2.64+0x4] ;  /* 0x0000040402007981 */ /* 0x000ea4000c1e1900 */
[----:B--2---:R-:W-:-:S13]  /*0100*/  ISETP.GE.U32.AND P0, PT, R11, R0, PT ;  /* 0x000000000b00720c */ /* 0x004fda0003f06070 */
[----:B------:R-:W-:Y:S05]  /*0110*/  @P0 EXIT ;  /* 0x000000000000094d */ /* 0x000fea0003800000 */
[----:B------:R-:W0:Y:S01]  /*0120*/  LDC R12, c[0x0][0x3b8] ;  /* 0x0000ee00ff0c7b82 */ /* 0x000e220000000800 */
[----:B------:R-:W-:-:S07]  /*0130*/  IMAD.MOV.U32 R10, RZ, RZ, R0 ;  /* 0x000000ffff0a7224 */ /* 0x000fce00078e0000 */
[----:B------:R-:W1:Y:S08]  /*0140*/  LDC.64 R4, c[0x0][0x390] ;  /* 0x0000e400ff047b82 */ /* 0x000e700000000a00 */
[----:B------:R-:W2:Y:S08]  /*0150*/  LDC.64 R6, c[0x0][0x380] ;  /* 0x0000e000ff067b82 */ /* 0x000eb00000000a00 */
[----:B------:R-:W3:Y:S01]  /*0160*/  LDC.64 R8, c[0x0][0x3a0] ;  /* 0x0000e800ff087b82 */ /* 0x000ee20000000a00 */
[----:B0-----:R-:W-:-:S07]  /*0170*/  VIADD R0, R12, 0x1 ;  /* 0x000000010c007836 */ /* 0x001fce0000000000 */
.L_x_18:
[----:B-1----:R-:W-:-:S05]  /*0180*/  IMAD.WIDE R12, R11, 0x4, R4 ;  /* 0x000000040b0c7825 */ /* 0x002fca00078e0204 */
[----:B0-----:R-:W2:Y:S02]  /*0190*/  LDG.E R21, desc[UR4][R12.64] ;  /* 0x000000040c157981 */ /* 0x001ea4000c1e1900 */
[----:B--2---:R-:W-:-:S05]  /*01a0*/  IMAD.WIDE R16, R21, 0x4, R6 ;  /* 0x0000000415107825 */ /* 0x004fca00078e0206 */
[----:B------:R-:W2:Y:S01]  /*01b0*/  LDG.E R14, desc[UR4][R16.64] ;  /* 0x00000004100e7981 */ /* 0x000ea2000c1e1900 */
[----:B------:R-:W-:Y:S01]  /*01c0*/  BSSY.RECONVERGENT B0, `(.L_x_16) ;  /* 0x0000014000007945 */ /* 0x000fe20003800200 */
[----:B------:R-:W-:Y:S02]  /*01d0*/  IADD3 R11, PT, PT, R11, 0x1, RZ ;  /* 0x000000010b0b7810 */ /* 0x000fe40007ffe0ff */
[----:B--2---:R-:W-:-:S13]  /*01e0*/  ISETP.NE.AND P0, PT, R14, -0x1, PT ;  /* 0xffffffff0e00780c */ /* 0x004fda0003f05270 */
[----:B------:R-:W-:Y:S05]  /*01f0*/  @P0 BRA `(.L_x_17) ;  /* 0x0000000000400947 */ /* 0x000fea0003800000 */
[----:B------:R-:W0:Y:S01]  /*0200*/  S2R R15, SR_LANEID ;  /* 0x00000000000f7919 */ /* 0x000e220000000000 */
[----:B------:R-:W-:Y:S01]  /*0210*/  VOTEU.ANY UR6, UPT, PT ;  /* 0x0000000000067886 */ /* 0x000fe200038e0100 */
[----:B------:R-:W1:Y:S01]  /*0220*/  LDC.64 R12, c[0x0][0x3b0] ;  /* 0x0000ec00ff0c7b82 */ /* 0x000e620000000a00 */
[----:B------:R-:W0:Y:S01]  /*0230*/  FLO.U32 R18, UR6 ;  /* 0x0000000600127d00 */ /* 0x000e2200080e0000 */
[----:B------:R-:W-:Y:S07]  /*0240*/  STG.E desc[UR4][R16.64], R0 ;  /* 0x0000000010007986 */ /* 0x000fee000c101904 */
[----:B------:R-:W1:Y:S01]  /*0250*/  POPC R19, UR6 ;  /* 0x0000000600137d09 */ /* 0x000e620008000000 */
[----:B0-----:R-:W-:-:S13]  /*0260*/  ISETP.EQ.U32.AND P0, PT, R18, R15, PT ;  /* 0x0000000f1200720c */ /* 0x001fda0003f02070 */
[----:B-1----:R-:W2:Y:S01]  /*0270*/  @P0 ATOMG.E.ADD.STRONG.GPU PT, R13, desc[UR4][R12.64], R19 ;  /* 0x800000130c0d09a8 */ /* 0x002ea200081ef104 */
[----:B------:R-:W0:Y:S02]  /*0280*/  S2R R10, SR_LTMASK ;  /* 0x00000000000a7919 */ /* 0x000e240000003900 */
[----:B0-----:R-:W-:-:S06]  /*0290*/  LOP3.LUT R20, R10, UR6, RZ, 0xc0, !PT ;  /* 0x000000060a147c12 */ /* 0x001fcc000f8ec0ff */
[----:B------:R-:W0:Y:S01]  /*02a0*/  POPC R20, R20 ;  /* 0x0000001400147309 */ /* 0x000e220000000000 */
[----:B--2---:R-:W0:Y:S02]  /*02b0*/  SHFL.IDX PT, R15, R13, R18, 0x1f ;  /* 0x00001f120d0f7589 */ /* 0x004e2400000e0000 */
[----:B0-----:R-:W-:-:S05]  /*02c0*/  IADD3 R15, PT, PT, R15, R20, RZ ;  /* 0x000000140f0f7210 */ /* 0x001fca0007ffe0ff */
[----:B---3--:R-:W-:-:S05]  /*02d0*/  IMAD.WIDE R14, R15, 0x4, R8 ;  /* 0x000000040f0e7825 */ /* 0x008fca00078e0208 */
[----:B------:R0:W-:Y:S04]  /*02e0*/  STG.E desc[UR4][R14.64], R21 ;  /* 0x000000150e007986 */ /* 0x0001e8000c101904 */
[----:B------:R0:W5:Y:S02]  /*02f0*/  LDG.E R10, desc[UR4][R2.64+0x4] ;  /* 0x00000404020a7981 */ /* 0x000164000c1e1900 */
.L_x_17:
[----:B------:R-:W-:Y:S05]  /*0300*/  BSYNC.RECONVERGENT B0 ;  /* 0x0000000000007941 */ /* 0x000fea0003800200 */
.L_x_16:
[----:B-----5:R-:W-:-:S13]  /*0310*/  ISETP.GE.U32.AND P0, PT, R11, R10, PT ;  /* 0x0000000a0b00720c */ /* 0x020fda0003f06070 */
[----:B------:R-:W-:Y:S05]  /*0320*/  @!P0 BRA `(.L_x_18) ;  /* 0xfffffffc00948947 */ /* 0x000fea000383ffff */
[----:B------:R-:W-:Y:S05]  /*0330*/  EXIT ;  /* 0x000000000000794d */ /* 0x000fea0003800000 */
.L_x_19:
        /* <DEDUP_REMOVED lines=12> */
.L_x_29:


//--------------------- .text._Z8cudawbfsPiPjS_iS_i --------------------------
	.section	.text._Z8cudawbfsPiPjS_iS_i,"ax",@progbits
	.align	128
        .global         _Z8cudawbfsPiPjS_iS_i
        .type           _Z8cudawbfsPiPjS_iS_i,@function
        .size           _Z8cudawbfsPiPjS_iS_i,(.L_x_30 - _Z8cudawbfsPiPjS_iS_i)
        .other          _Z8cudawbfsPiPjS_iS_i,@"STO_CUDA_ENTRY STV_DEFAULT"
_Z8cudawbfsPiPjS_iS_i:
.text._Z8cudawbfsPiPjS_iS_i:
        /* <DEDUP_REMOVED lines=22> */
[----:B------:R-:W-:Y:S01]  /*0160*/  BSSY.RECONVERGENT B0, `(.L_x_20) ;  /* 0x0000013000007945 */ /* 0x000fe20003800200 */
[----:B------:R-:W-:Y:S01]  /*0170*/  PLOP3.LUT P0, PT, PT, PT, PT, 0x8, 0x80 ;  /* 0x000000000080781c */ /* 0x000fe20003f0e170 */
[----:B------:R-:W-:Y:S02]  /*0180*/  IMAD.MOV.U32 R13, RZ, RZ, R5 ;  /* 0x000000ffff0d7224 */ /* 0x000fe400078e0005 */
[----:B------:R-:W-:-:S03]  /*0190*/  VIADD R15, R15, 0x1 ;  /* 0x000000010f0f7836 */ /* 0x000fc60000000000 */
[----:B------:R-:W1:Y:S07]  /*01a0*/  LDC.64 R6, c[0x0][0x390] ;  /* 0x0000e400ff067b82 */ /* 0x000e6e0000000a00 */
.L_x_23:
[----:B-1----:R-:W-:-:S06]  /*01b0*/  IMAD.WIDE R4, R0, 0x4, R6 ;  /* 0x0000000400047825 */ /* 0x002fcc00078e0206 */
[----:B0-----:R-:W0:Y:S02]  /*01c0*/  LDG.E R5, desc[UR4][R4.64] ;  /* 0x0000000404057981 */ /* 0x001e24000c1e1900 */
[----:B0-----:R-:W-:-:S05]  /*01d0*/  IMAD.WIDE R8, R5, 0x4, R10 ;  /* 0x0000000405087825 */ /* 0x001fca00078e020a */
[----:B------:R-:W2:Y:S01]  /*01e0*/  LDG.E R12, desc[UR4][R8.64] ;  /* 0x00000004080c7981 */ /* 0x000ea2000c1e1900 */
[----:B------:R-:W-:Y:S01]  /*01f0*/  BSSY.RECONVERGENT B1, `(.L_x_21) ;  /* 0x0000007000017945 */ /* 0x000fe20003800200 */
[----:B------:R-:W-:Y:S02]  /*0200*/  IADD3 R0, PT, PT, R0, 0x1, RZ ;  /* 0x0000000100007810 */ /* 0x000fe40007ffe0ff */
[----:B--2---:R-:W-:-:S13]  /*0210*/  ISETP.GT.AND P1, PT, R12, -0x1, PT ;  /* 0xffffffff0c00780c */ /* 0x004fda0003f24270 */
[----:B------:R-:W-:Y:S05]  /*0220*/  @P1 BRA `(.L_x_22) ;  /* 0x00000000000c1947 */ /* 0x000fea0003800000 */
[----:B------:R0:W-:Y:S04]  /*0230*/  STG.E desc[UR4][R8.64], R15 ;  /* 0x0000000f08007986 */ /* 0x0001e8000c101904 */
[----:B------:R0:W5:Y:S01]  /*0240*/  LDG.E R13, desc[UR4][R2.64+0x4] ;  /* 0x00000404020d7981 */ /* 0x000162000c1e1900 */
[----:B------:R-:W-:-:S13]  /*0250*/  PLOP3.LUT P0, PT, PT, PT, PT, 0x80, 0x8 ;  /* 0x000000000008781c */ /* 0x000fda0003f0f070 */
.L_x_22:
[----:B------:R-:W-:Y:S05]  /*0260*/  BSYNC.RECONVERGENT B1 ;  /* 0x0000000000017941 */ /* 0x000fea0003800200 */
.L_x_21:
[----:B-----5:R-:W-:-:S13]  /*0270*/  ISETP.GE.U32.AND P1, PT, R0, R13, PT ;  /* 0x0000000d0000720c */ /* 0x020fda0003f26070 */
[----:B------:R-:W-:Y:S05]  /*0280*/  @!P1 BRA `(.L_x_23) ;  /* 0xfffffffc00c89947 */ /* 0x000fea000383ffff */
[----:B------:R-:W-:Y:S05]  /*0290*/  BSYNC.RECONVERGENT B0 ;  /* 0x0000000000007941 */ /* 0x000fea0003800200 */
.L_x_20:
[----:B------:R-:W-:Y:S05]  /*02a0*/  @!P0 EXIT ;  /* 0x000000000000894d */ /* 0x000fea0003800000 */
[----:B0-----:R-:W0:Y:S01]  /*02b0*/  LDC.64 R2, c[0x0][0x3a0] ;  /* 0x0000e800ff027b82 */ /* 0x001e220000000a00 */
[----:B------:R-:W-:-:S05]  /*02c0*/  IMAD.MOV.U32 R5, RZ, RZ, 0x1 ;  /* 0x00000001ff057424 */ /* 0x000fca00078e00ff */
[----:B0-----:R-:W-:Y:S01]  /*02d0*/  STG.E desc[UR4][R2.64], R5 ;  /* 0x0000000502007986 */ /* 0x001fe2000c101904 */
[----:B------:R-:W-:Y:S05]  /*02e0*/  EXIT ;  /* 0x000000000000794d */ /* 0x000fea0003800000 */
.L_x_24:
        /* <DEDUP_REMOVED lines=9> */
.L_x_30:


//--------------------- .nv.shared.reserved.0     --------------------------
	.section	.nv.shared.reserved.0,"aw",@nobits
	.weak		__nv_reservedSMEM_offset_0_alias
	.size		__nv_reservedSMEM_offset_0_alias, 0, 64
	.other		__nv_reservedSMEM_offset_0_alias,@"STO_CUDA_RESERVED_SHARED STV_DEFAULT"
__nv_reservedSMEM_offset_0_alias:
	.zero		0
	.zero		64


//--------------------- .nv.constant0._Z10cudabuqbfsPiPjS_iiS_S_ --------------------------
	.section	.nv.constant0._Z10cudabuqbfsPiPjS_iiS_S_,"a",@progbits
	.sectionflags	@""
	.align	4
.nv.constant0._Z10cudabuqbfsPiPjS_iiS_S_:
	.zero		944


//--------------------- .nv.constant0._Z10cudabuwbfsPiPjS_iiS_ --------------------------
	.section	.nv.constant0._Z10cudabuwbfsPiPjS_iiS_,"a",@progbits
	.sectionflags	@""
	.align	4
.nv.constant0._Z10cudabuwbfsPiPjS_iiS_:
	.zero		936


//--------------------- .nv.constant0._Z10cudatdqbfsPiPjS_S_S_iS_iS_ --------------------------
	.section	.nv.constant0._Z10cudatdqbfsPiPjS_S_S_iS_iS_,"a",@progbits
	.sectionflags	@""
	.align	4
.nv.constant0._Z10cudatdqbfsPiPjS_S_S_iS_iS_:
	.zero		968


//--------------------- .nv.constant0._Z10cudatdwbfsPiPjS_iiS_ --------------------------
	.section	.nv.constant0._Z10cudatdwbfsPiPjS_iiS_,"a",@progbits
	.sectionflags	@""
	.align	4
.nv.constant0._Z10cudatdwbfsPiPjS_iiS_:
	.zero		936


//--------------------- .nv.constant0._Z8cudaqbfsPiPjS_S_S_iS_i --------------------------
	.section	.nv.constant0._Z8cudaqbfsPiPjS_S_S_iS_i,"a",@progbits
	.sectionflags	@""
	.align	4
.nv.constant0._Z8cudaqbfsPiPjS_S_S_iS_i:
	.zero		956


//--------------------- .nv.constant0._Z8cudawbfsPiPjS_iS_i --------------------------
	.section	.nv.constant0._Z8cudawbfsPiPjS_iS_i,"a",@progbits
	.sectionflags	@""
	.align	4
.nv.constant0._Z8cudawbfsPiPjS_iS_i:
	.zero		940


//--------------------- SYMBOLS --------------------------

	.type		.nv.reservedSmem.offset0,@object
	.size		.nv.reservedSmem.offset0,0x4
